	.target	sm_90a

	.elftype	@"ET_EXEC"


//--------------------- .note.nv.tkinfo           --------------------------
	.section	.note.nv.tkinfo,"",@"SHT_NOTE"
	.sectionflags	@"SHF_NOTE_NV_TKINFO"
	.tkinfo
        /*0018*/ 	.word	0x00000002
        /*0030*/ 	.string	""
        /*0030*/ 	.string	"ptxas"
        /*0030*/ 	.string	"Cuda compilation tools, release 13.0, V13.0.88"
        /*0030*/ 	.string	"Build cuda_13.0.r13.0/compiler.36424714_0"
        /*0030*/ 	.string	"-v  -suppress-debug-info  -lineinfo  -arch sm_90a "



//--------------------- .note.nv.cuinfo           --------------------------
	.section	.note.nv.cuinfo,"",@"SHT_NOTE"
	.sectionflags	@"SHF_NOTE_NV_CUINFO"
        /*0018*/ 	.short	0x0002
        /*001a*/ 	.short	0x005a
        /*001c*/ 	.short	0x0082
	.zero		2


//--------------------- .nv.info                  --------------------------
	.section	.nv.info,"",@"SHT_CUDA_INFO"
	.align	4


	//----- nvinfo : EIATTR_REGCOUNT
	.align		4
        /*0000*/ 	.byte	0x04, 0x2f
        /*0002*/ 	.short	(.L_1 - .L_0)
	.align		4
.L_0:
        /*0004*/ 	.word	index@(matmul_kernel)
        /*0008*/ 	.word	0x00000080


	//----- nvinfo : EIATTR_FRAME_SIZE
	.align		4
.L_1:
        /*000c*/ 	.byte	0x04, 0x11
        /*000e*/ 	.short	(.L_3 - .L_2)
	.align		4
.L_2:
        /*0010*/ 	.word	index@(matmul_kernel)
        /*0014*/ 	.word	0x00000000


	//----- nvinfo : EIATTR_MIN_STACK_SIZE
	.align		4
.L_3:
        /*0018*/ 	.byte	0x04, 0x12
        /*001a*/ 	.short	(.L_5 - .L_4)
	.align		4
.L_4:
        /*001c*/ 	.word	index@(matmul_kernel)
        /*0020*/ 	.word	0x00000000
.L_5:


//--------------------- .nv.compat                --------------------------
	.section	.nv.compat,"",@"SHT_CUDA_COMPAT_INFO"
	.align	4
        /*0000*/ 	.byte	0x02, 0x09, 0x01, 0x00, 0x02, 0x02, 0x04, 0x00, 0x02, 0x05, 0x05, 0x00, 0x03, 0x07, 0x01, 0x01
        /*0010*/ 	.byte	0x02, 0x03, 0x00, 0x00, 0x02, 0x06, 0x01, 0x00, 0x04, 0x0b, 0x08, 0x00, 0x00, 0x00, 0x00, 0x00
        /*0020*/ 	.byte	0x00, 0x00, 0x00, 0x00


//--------------------- .nv.info.matmul_kernel    --------------------------
	.section	.nv.info.matmul_kernel,"",@"SHT_CUDA_INFO"
	.sectionflags	@""
	.align	4


	//----- nvinfo : EIATTR_CUDA_API_VERSION
	.align		4
        /*0000*/ 	.byte	0x04, 0x37
        /*0002*/ 	.short	(.L_7 - .L_6)
.L_6:
        /*0004*/ 	.word	0x00000082


	//----- nvinfo : EIATTR_KPARAM_INFO
	.align		4
.L_7:
        /*0008*/ 	.byte	0x04, 0x17
        /*000a*/ 	.short	(.L_9 - .L_8)
.L_8:
        /*000c*/ 	.word	0x00000000
        /*0010*/ 	.short	0x000d
        /*0012*/ 	.short	0x0048
        /*0014*/ 	.byte	0x00, 0xf4, 0x21, 0x00


	//----- nvinfo : EIATTR_KPARAM_INFO
	.align		4
.L_9:
        /*0018*/ 	.byte	0x04, 0x17
        /*001a*/ 	.short	(.L_11 - .L_10)
.L_10:
        /*001c*/ 	.word	0x00000000
        /*0020*/ 	.short	0x000c
        /*0022*/ 	.short	0x0040
        /*0024*/ 	.byte	0x00, 0xf4, 0x21, 0x00


	//----- nvinfo : EIATTR_KPARAM_INFO
	.align		4
.L_11:
        /*0028*/ 	.byte	0x04, 0x17
        /*002a*/ 	.short	(.L_13 - .L_12)
.L_12:
        /*002c*/ 	.word	0x00000000
        /*0030*/ 	.short	0x000b
        /*0032*/ 	.short	0x0038
        /*0034*/ 	.byte	0x00, 0xf0, 0x11, 0x00


	//----- nvinfo : EIATTR_KPARAM_INFO
	.align		4
.L_13:
        /*0038*/ 	.byte	0x04, 0x17
        /*003a*/ 	.short	(.L_15 - .L_14)
.L_14:
        /*003c*/ 	.word	0x00000000
        /*0040*/ 	.short	0x000a
        /*0042*/ 	.short	0x0034
        /*0044*/ 	.byte	0x00, 0xf0, 0x11, 0x00


	//----- nvinfo : EIATTR_KPARAM_INFO
	.align		4
.L_15:
        /*0048*/ 	.byte	0x04, 0x17
        /*004a*/ 	.short	(.L_17 - .L_16)
.L_16:
        /*004c*/ 	.word	0x00000000
        /*0050*/ 	.short	0x0009
        /*0052*/ 	.short	0x0030
        /*0054*/ 	.byte	0x00, 0xf0, 0x11, 0x00


	//----- nvinfo : EIATTR_KPARAM_INFO
	.align		4
.L_17:
        /*0058*/ 	.byte	0x04, 0x17
        /*005a*/ 	.short	(.L_19 - .L_18)
.L_18:
        /*005c*/ 	.word	0x00000000
        /*0060*/ 	.short	0x0008
        /*0062*/ 	.short	0x002c
        /*0064*/ 	.byte	0x00, 0xf0, 0x11, 0x00


	//----- nvinfo : EIATTR_KPARAM_INFO
	.align		4
.L_19:
        /*0068*/ 	.byte	0x04, 0x17
        /*006a*/ 	.short	(.L_21 - .L_20)
.L_20:
        /*006c*/ 	.word	0x00000000
        /*0070*/ 	.short	0x0007
        /*0072*/ 	.short	0x0028
        /*0074*/ 	.byte	0x00, 0xf0, 0x11, 0x00


	//----- nvinfo : EIATTR_KPARAM_INFO
	.align		4
.L_21:
        /*0078*/ 	.byte	0x04, 0x17
        /*007a*/ 	.short	(.L_23 - .L_22)
.L_22:
        /*007c*/ 	.word	0x00000000
        /*0080*/ 	.short	0x0006
        /*0082*/ 	.short	0x0024
        /*0084*/ 	.byte	0x00, 0xf0, 0x11, 0x00


	//----- nvinfo : EIATTR_KPARAM_INFO
	.align		4
.L_23:
        /*0088*/ 	.byte	0x04, 0x17
        /*008a*/ 	.short	(.L_25 - .L_24)
.L_24:
        /*008c*/ 	.word	0x00000000
        /*0090*/ 	.short	0x0005
        /*0092*/ 	.short	0x0020
        /*0094*/ 	.byte	0x00, 0xf0, 0x11, 0x00


	//----- nvinfo : EIATTR_KPARAM_INFO
	.align		4
.L_25:
        /*0098*/ 	.byte	0x04, 0x17
        /*009a*/ 	.short	(.L_27 - .L_26)
.L_26:
        /*009c*/ 	.word	0x00000000
        /*00a0*/ 	.short	0x0004
        /*00a2*/ 	.short	0x001c
        /*00a4*/ 	.byte	0x00, 0xf0, 0x11, 0x00


	//----- nvinfo : EIATTR_KPARAM_INFO
	.align		4
.L_27:
        /*00a8*/ 	.byte	0x04, 0x17
        /*00aa*/ 	.short	(.L_29 - .L_28)
.L_28:
        /*00ac*/ 	.word	0x00000000
        /*00b0*/ 	.short	0x0003
        /*00b2*/ 	.short	0x0018
        /*00b4*/ 	.byte	0x00, 0xf0, 0x11, 0x00


	//----- nvinfo : EIATTR_KPARAM_INFO
	.align		4
.L_29:
        /*00b8*/ 	.byte	0x04, 0x17
        /*00ba*/ 	.short	(.L_31 - .L_30)
.L_30:
        /*00bc*/ 	.word	0x00000000
        /*00c0*/ 	.short	0x0002
        /*00c2*/ 	.short	0x0010
        /*00c4*/ 	.byte	0x00, 0xf4, 0x21, 0x00


	//----- nvinfo : EIATTR_KPARAM_INFO
	.align		4
.L_31:
        /*00c8*/ 	.byte	0x04, 0x17
        /*00ca*/ 	.short	(.L_33 - .L_32)
.L_32:
        /*00cc*/ 	.word	0x00000000
        /*00d0*/ 	.short	0x0001
        /*00d2*/ 	.short	0x0008
        /*00d4*/ 	.byte	0x00, 0xf4, 0x21, 0x00


	//----- nvinfo : EIATTR_KPARAM_INFO
	.align		4
.L_33:
        /*00d8*/ 	.byte	0x04, 0x17
        /*00da*/ 	.short	(.L_35 - .L_34)
.L_34:
        /*00dc*/ 	.word	0x00000000
        /*00e0*/ 	.short	0x0000
        /*00e2*/ 	.short	0x0000
        /*00e4*/ 	.byte	0x00, 0xf4, 0x21, 0x00


	//----- nvinfo : EIATTR_SPARSE_MMA_MASK
	.align		4
.L_35:
        /*00e8*/ 	.byte	0x03, 0x50
        /*00ea*/ 	.short	0x0000


	//----- nvinfo : EIATTR_MAXREG_COUNT
	.align		4
        /*00ec*/ 	.byte	0x03, 0x1b
        /*00ee*/ 	.short	0x0080


	//----- nvinfo : EIATTR_NUM_BARRIERS
	.align		4
        /*00f0*/ 	.byte	0x02, 0x4c
        /*00f2*/ 	.byte	0x01
	.zero		1


	//----- nvinfo : EIATTR_MERCURY_ISA_VERSION
	.align		4
        /*00f4*/ 	.byte	0x03, 0x5f
        /*00f6*/ 	.short	0x0101


	//----- nvinfo : EIATTR_EXIT_INSTR_OFFSETS
	.align		4
        /*00f8*/ 	.byte	0x04, 0x1c
        /*00fa*/ 	.short	(.L_37 - .L_36)


	//   ....[0]....
.L_36:
        /*00fc*/ 	.word	0x00004010


	//   ....[1]....
        /*0100*/ 	.word	0x00004040


	//----- nvinfo : EIATTR_REQNTID
	.align		4
.L_37:
        /*0104*/ 	.byte	0x04, 0x10
        /*0106*/ 	.short	(.L_39 - .L_38)
.L_38:
        /*0108*/ 	.word	0x00000200
        /*010c*/ 	.word	0x00000001
        /*0110*/ 	.word	0x00000001


	//----- nvinfo : EIATTR_CBANK_PARAM_SIZE
	.align		4
.L_39:
        /*0114*/ 	.byte	0x03, 0x19
        /*0116*/ 	.short	0x0050


	//----- nvinfo : EIATTR_PARAM_CBANK
	.align		4
        /*0118*/ 	.byte	0x04, 0x0a
        /*011a*/ 	.short	(.L_41 - .L_40)
	.align		4
.L_40:
        /*011c*/ 	.word	index@(.nv.constant0.matmul_kernel)
        /*0120*/ 	.short	0x0210
        /*0122*/ 	.short	0x0050


	//----- nvinfo : EIATTR_SW_WAR
	.align		4
.L_41:
        /*0124*/ 	.byte	0x04, 0x36
        /*0126*/ 	.short	(.L_43 - .L_42)
.L_42:
        /*0128*/ 	.word	0x00000008
.L_43:


//--------------------- .nv.callgraph             --------------------------
	.section	.nv.callgraph,"",@"SHT_CUDA_CALLGRAPH"
	.align	4
	.sectionentsize	8
	.align		4
        /*0000*/ 	.word	0x00000000
	.align		4
        /*0004*/ 	.word	0xffffffff
	.align		4
        /*0008*/ 	.word	0x00000000
	.align		4
        /*000c*/ 	.word	0xfffffffe
	.align		4
        /*0010*/ 	.word	0x00000000
	.align		4
        /*0014*/ 	.word	0xfffffffd
	.align		4
        /*0018*/ 	.word	0x00000000
	.align		4
        /*001c*/ 	.word	0xfffffffc


//--------------------- .text.matmul_kernel       --------------------------
	.section	.text.matmul_kernel,"ax",@progbits
	.align	128
        .global         matmul_kernel
        .type           matmul_kernel,@function
        .size           matmul_kernel,(.L_x_3 - matmul_kernel)
        .other          matmul_kernel,@"STO_CUDA_ENTRY STV_DEFAULT"
matmul_kernel:
.text.matmul_kernel:
[----:B------:R-:W-:Y:S08]  /*0000*/  LDC R1, c[0x0][0x28] ;  /* 0x00000a00ff017b82 */ /* 0x000ff00000000800 */
[----:B------:R-:W0:Y:S01]  /*0010*/  LDC.64 R10, c[0x0][0x228] ;  /* 0x00008a00ff0a7b82 */ /* 0x000e220000000a00 */
[----:B------:R-:W1:Y:S01]  /*0020*/  S2R R5, SR_CTAID.X ;  /* 0x0000000000057919 */ /* 0x000e620000002500 */
[----:B------:R-:W-:Y:S01]  /*0030*/  UMOV UR4, 0x400 ;  /* 0x0000040000047882 */ /* 0x000fe20000000000 */
[----:B------:R-:W-:Y:S01]  /*0040*/  ULDC.64 UR14, c[0x0][0x208] ;  /* 0x00008200000e7ab9 */ /* 0x000fe20000000a00 */
[----:B------:R-:W-:Y:S01]  /*0050*/  CS2R R24, SRZ ;  /* 0x0000000000187805 */ /* 0x000fe2000001ff00 */
[----:B------:R-:W2:Y:S01]  /*0060*/  S2R R22, SR_TID.X ;  /* 0x0000000000167919 */ /* 0x000ea20000002100 */
[----:B------:R-:W-:-:S02]  /*0070*/  CS2R R26, SRZ ;  /* 0x00000000001a7805 */ /* 0x000fc4000001ff00 */
[----:B------:R-:W-:Y:S01]  /*0080*/  CS2R R28, SRZ ;  /* 0x00000000001c7805 */ /* 0x000fe2000001ff00 */
[----:B------:R-:W3:Y:S01]  /*0090*/  S2UR UR12, SR_CgaCtaId ;  /* 0x00000000000c79c3 */ /* 0x000ee20000008800 */
[----:B------:R-:W-:Y:S02]  /*00a0*/  CS2R R30, SRZ ;  /* 0x00000000001e7805 */ /* 0x000fe4000001ff00 */
[----:B------:R-:W-:Y:S02]  /*00b0*/  CS2R R16, SRZ ;  /* 0x0000000000107805 */ /* 0x000fe4000001ff00 */
[----:B------:R-:W-:Y:S02]  /*00c0*/  CS2R R18, SRZ ;  /* 0x0000000000127805 */ /* 0x000fe4000001ff00 */
[----:B------:R-:W-:Y:S02]  /*00d0*/  CS2R R36, SRZ ;  /* 0x0000000000247805 */ /* 0x000fe4000001ff00 */
[----:B------:R-:W-:-:S02]  /*00e0*/  CS2R R38, SRZ ;  /* 0x0000000000267805 */ /* 0x000fc4000001ff00 */
[----:B------:R-:W-:Y:S02]  /*00f0*/  CS2R R40, SRZ ;  /* 0x0000000000287805 */ /* 0x000fe4000001ff00 */
[----:B------:R-:W-:Y:S02]  /*0100*/  CS2R R42, SRZ ;  /* 0x00000000002a7805 */ /* 0x000fe4000001ff00 */
[----:B------:R-:W-:Y:S02]  /*0110*/  CS2R R44, SRZ ;  /* 0x00000000002c7805 */ /* 0x000fe4000001ff00 */
[----:B------:R-:W-:Y:S02]  /*0120*/  CS2R R46, SRZ ;  /* 0x00000000002e7805 */ /* 0x000fe4000001ff00 */
[----:B------:R-:W-:Y:S02]  /*0130*/  CS2R R48, SRZ ;  /* 0x0000000000307805 */ /* 0x000fe4000001ff00 */
[----:B------:R-:W-:-:S02]  /*0140*/  CS2R R50, SRZ ;  /* 0x0000000000327805 */ /* 0x000fc4000001ff00 */
[----:B------:R-:W-:Y:S02]  /*0150*/  CS2R R52, SRZ ;  /* 0x0000000000347805 */ /* 0x000fe4000001ff00 */
[----:B------:R-:W-:Y:S01]  /*0160*/  CS2R R54, SRZ ;  /* 0x0000000000367805 */ /* 0x000fe2000001ff00 */
[----:B0-----:R-:W-:-:S05]  /*0170*/  VIADD R0, R11, 0x3f ;  /* 0x0000003f0b007836 */ /* 0x001fca0000000000 */
[----:B------:R-:W-:Y:S01]  /*0180*/  SHF.R.S32.HI R3, RZ, 0x1f, R0 ;  /* 0x0000001fff037819 */ /* 0x000fe20000011400 */
[----:B---3--:R-:W-:-:S03]  /*0190*/  ULEA UR12, UR12, UR4, 0x18 ;  /* 0x000000040c0c7291 */ /* 0x008fc6000f8ec03f */
[----:B------:R-:W-:Y:S02]  /*01a0*/  LEA.HI R3, R3, R0, RZ, 0x6 ;  /* 0x0000000003037211 */ /* 0x000fe400078f30ff */
[----:B-1----:R-:W-:Y:S02]  /*01b0*/  IABS R8, R5 ;  /* 0x0000000500087213 */ /* 0x002fe40000000000 */
[----:B------:R-:W-:-:S05]  /*01c0*/  SHF.R.S32.HI R3, RZ, 0x6, R3 ;  /* 0x00000006ff037819 */ /* 0x000fca0000011403 */
[----:B------:R-:W-:-:S05]  /*01d0*/  IMAD.SHL.U32 R4, R3, 0x8, RZ ;  /* 0x0000000803047824 */ /* 0x000fca00078e00ff */
[-C--:B------:R-:W-:Y:S02]  /*01e0*/  IABS R7, R4.reuse ;  /* 0x0000000400077213 */ /* 0x080fe40000000000 */
[----:B------:R-:W-:Y:S02]  /*01f0*/  IABS R12, R4 ;  /* 0x00000004000c7213 */ /* 0x000fe40000000000 */
[----:B------:R-:W0:Y:S08]  /*0200*/  I2F.RP R0, R7 ;  /* 0x0000000700007306 */ /* 0x000e300000209400 */
[----:B0-----:R-:W0:Y:S02]  /*0210*/  MUFU.RCP R0, R0 ;  /* 0x0000000000007308 */ /* 0x001e240000001000 */
[----:B0-----:R-:W-:-:S02]  /*0220*/  VIADD R2, R0, 0xffffffe ;  /* 0x0ffffffe00027836 */ /* 0x001fc40000000000 */
[----:B------:R-:W-:-:S04]  /*0230*/  IMAD.MOV R0, RZ, RZ, -R12 ;  /* 0x000000ffff007224 */ /* 0x000fc800078e0a0c */
[----:B------:R0:W1:Y:S02]  /*0240*/  F2I.FTZ.U32.TRUNC.NTZ R3, R2 ;  /* 0x0000000200037305 */ /* 0x000064000021f000 */
[----:B0-----:R-:W-:Y:S02]  /*0250*/  IMAD.MOV.U32 R2, RZ, RZ, RZ ;  /* 0x000000ffff027224 */ /* 0x001fe400078e00ff */
[----:B-1----:R-:W-:-:S04]  /*0260*/  IMAD.MOV R6, RZ, RZ, -R3 ;  /* 0x000000ffff067224 */ /* 0x002fc800078e0a03 */
[----:B------:R-:W-:Y:S02]  /*0270*/  IMAD R9, R6, R7, RZ ;  /* 0x0000000706097224 */ /* 0x000fe400078e02ff */
[----:B------:R-:W-:Y:S02]  /*0280*/  IMAD.MOV.U32 R6, RZ, RZ, R8 ;  /* 0x000000ffff067224 */ /* 0x000fe400078e0008 */
[----:B------:R-:W-:Y:S01]  /*0290*/  IMAD.HI.U32 R3, R3, R9, R2 ;  /* 0x0000000903037227 */ /* 0x000fe200078e0002 */
[----:B------:R-:W0:Y:S05]  /*02a0*/  LDC R8, c[0x0][0x230] ;  /* 0x00008c00ff087b82 */ /* 0x000e2a0000000800 */
[----:B------:R-:W-:-:S04]  /*02b0*/  IMAD.HI.U32 R3, R3, R6, RZ ;  /* 0x0000000603037227 */ /* 0x000fc800078e00ff */
[----:B------:R-:W-:-:S05]  /*02c0*/  IMAD R0, R3, R0, R6 ;  /* 0x0000000003007224 */ /* 0x000fca00078e0206 */
[----:B------:R-:W-:Y:S01]  /*02d0*/  ISETP.GT.U32.AND P1, PT, R7, R0, PT ;  /* 0x000000000700720c */ /* 0x000fe20003f24070 */
[----:B0-----:R-:W-:-:S12]  /*02e0*/  VIADD R8, R8, 0x1f ;  /* 0x0000001f08087836 */ /* 0x001fd80000000000 */
[----:B------:R-:W-:Y:S02]  /*02f0*/  @!P1 IMAD.IADD R0, R0, 0x1, -R7 ;  /* 0x0000000100009824 */ /* 0x000fe400078e0a07 */
[----:B------:R-:W-:Y:S01]  /*0300*/  @!P1 VIADD R3, R3, 0x1 ;  /* 0x0000000103039836 */ /* 0x000fe20000000000 */
[----:B------:R-:W-:Y:S02]  /*0310*/  ISETP.NE.AND P1, PT, R4, RZ, PT ;  /* 0x000000ff0400720c */ /* 0x000fe40003f25270 */
[----:B------:R-:W-:Y:S02]  /*0320*/  ISETP.GE.U32.AND P0, PT, R0, R7, PT ;  /* 0x000000070000720c */ /* 0x000fe40003f06070 */
[----:B------:R-:W-:-:S04]  /*0330*/  LOP3.LUT R0, R5, R4, RZ, 0x3c, !PT ;  /* 0x0000000405007212 */ /* 0x000fc800078e3cff */
[----:B------:R-:W-:Y:S01]  /*0340*/  ISETP.GE.AND P2, PT, R0, RZ, PT ;  /* 0x000000ff0000720c */ /* 0x000fe20003f46270 */
[----:B------:R-:W-:-:S06]  /*0350*/  VIADD R0, R10, 0x1ff ;  /* 0x000001ff0a007836 */ /* 0x000fcc0000000000 */
[----:B------:R-:W-:-:S04]  /*0360*/  @P0 VIADD R3, R3, 0x1 ;  /* 0x0000000103030836 */ /* 0x000fc80000000000 */
[----:B------:R-:W-:Y:S01]  /*0370*/  IMAD.MOV.U32 R2, RZ, RZ, R3 ;  /* 0x000000ffff027224 */ /* 0x000fe200078e0003 */
[----:B------:R-:W-:-:S03]  /*0380*/  SHF.R.S32.HI R3, RZ, 0x1f, R0 ;  /* 0x0000001fff037819 */ /* 0x000fc60000011400 */
[----:B------:R-:W-:Y:S01]  /*0390*/  @!P2 IMAD.MOV R2, RZ, RZ, -R2 ;  /* 0x000000ffff02a224 */ /* 0x000fe200078e0a02 */
[----:B------:R-:W-:Y:S02]  /*03a0*/  @!P1 LOP3.LUT R2, RZ, R4, RZ, 0x33, !PT ;  /* 0x00000004ff029212 */ /* 0x000fe400078e33ff */
[----:B------:R-:W-:-:S03]  /*03b0*/  LEA.HI R3, R3, R0, RZ, 0x9 ;  /* 0x0000000003037211 */ /* 0x000fc600078f48ff */
[----:B------:R-:W-:Y:S02]  /*03c0*/  IMAD.SHL.U32 R109, R2, 0x8, RZ ;  /* 0x00000008026d7824 */ /* 0x000fe400078e00ff */
[----:B------:R-:W-:-:S03]  /*03d0*/  IMAD.MOV R2, RZ, RZ, -R2 ;  /* 0x000000ffff027224 */ /* 0x000fc600078e0a02 */
[----:B------:R-:W-:Y:S01]  /*03e0*/  LEA.HI.SX32 R3, R3, -R109, 0x17 ;  /* 0x8000006d03037211 */ /* 0x000fe200078fbaff */
[----:B------:R-:W-:-:S03]  /*03f0*/  IMAD R4, R4, R2, R5 ;  /* 0x0000000204047224 */ /* 0x000fc600078e0205 */
[----:B------:R-:W-:Y:S02]  /*0400*/  VIMNMX R13, R3, 0x8, PT ;  /* 0x00000008030d7848 */ /* 0x000fe40003fe0100 */
[----:B------:R-:W-:Y:S02]  /*0410*/  IABS R9, R4 ;  /* 0x0000000400097213 */ /* 0x000fe40000000000 */
[----:B------:R-:W-:-:S04]  /*0420*/  IABS R7, R13 ;  /* 0x0000000d00077213 */ /* 0x000fc80000000000 */
[----:B------:R-:W0:Y:S08]  /*0430*/  I2F.RP R0, R7 ;  /* 0x0000000700007306 */ /* 0x000e300000209400 */
[----:B0-----:R-:W0:Y:S02]  /*0440*/  MUFU.RCP R0, R0 ;  /* 0x0000000000007308 */ /* 0x001e240000001000 */
[----:B0-----:R-:W-:-:S06]  /*0450*/  VIADD R3, R0, 0xffffffe ;  /* 0x0ffffffe00037836 */ /* 0x001fcc0000000000 */
[----:B------:R-:W0:Y:S02]  /*0460*/  F2I.FTZ.U32.TRUNC.NTZ R3, R3 ;  /* 0x0000000300037305 */ /* 0x000e24000021f000 */
[----:B0-----:R-:W-:-:S04]  /*0470*/  IMAD.MOV R6, RZ, RZ, -R3 ;  /* 0x000000ffff067224 */ /* 0x001fc800078e0a03 */
[----:B------:R-:W-:Y:S01]  /*0480*/  IMAD.MOV.U32 R2, RZ, RZ, R6 ;  /* 0x000000ffff027224 */ /* 0x000fe200078e0006 */
[----:B------:R-:W-:-:S03]  /*0490*/  IABS R6, R13 ;  /* 0x0000000d00067213 */ /* 0x000fc60000000000 */
[----:B------:R-:W-:Y:S02]  /*04a0*/  IMAD R5, R2, R7, RZ ;  /* 0x0000000702057224 */ /* 0x000fe400078e02ff */
[----:B------:R-:W-:Y:S02]  /*04b0*/  IMAD.MOV.U32 R2, RZ, RZ, RZ ;  /* 0x000000ffff027224 */ /* 0x000fe400078e00ff */
[----:B------:R-:W-:Y:S01]  /*04c0*/  IMAD.MOV R0, RZ, RZ, -R6 ;  /* 0x000000ffff007224 */ /* 0x000fe200078e0a06 */
[----:B--2---:R-:W-:Y:S01]  /*04d0*/  LOP3.LUT R6, R22, 0x1ff, RZ, 0xc0, !PT ;  /* 0x000001ff16067812 */ /* 0x004fe200078ec0ff */
[----:B------:R-:W-:-:S06]  /*04e0*/  IMAD.HI.U32 R2, R3, R5, R2 ;  /* 0x0000000503027227 */ /* 0x000fcc00078e0002 */
[----:B------:R-:W-:-:S04]  /*04f0*/  IMAD.HI.U32 R2, R2, R9, RZ ;  /* 0x0000000902027227 */ /* 0x000fc800078e00ff */
[----:B------:R-:W-:-:S05]  /*0500*/  IMAD R0, R2, R0, R9 ;  /* 0x0000000002007224 */ /* 0x000fca00078e0209 */
[----:B------:R-:W-:-:S13]  /*0510*/  ISETP.GT.U32.AND P1, PT, R7, R0, PT ;  /* 0x000000000700720c */ /* 0x000fda0003f24070 */
[----:B------:R-:W-:Y:S02]  /*0520*/  @!P1 IMAD.IADD R0, R0, 0x1, -R7 ;  /* 0x0000000100009824 */ /* 0x000fe400078e0a07 */
[----:B------:R-:W-:Y:S01]  /*0530*/  @!P1 VIADD R2, R2, 0x1 ;  /* 0x0000000102029836 */ /* 0x000fe20000000000 */
[----:B------:R-:W-:Y:S02]  /*0540*/  ISETP.NE.AND P1, PT, R13, RZ, PT ;  /* 0x000000ff0d00720c */ /* 0x000fe40003f25270 */
[----:B------:R-:W-:Y:S02]  /*0550*/  ISETP.GE.U32.AND P0, PT, R0, R7, PT ;  /* 0x000000070000720c */ /* 0x000fe40003f06070 */
[----:B------:R-:W-:Y:S02]  /*0560*/  LOP3.LUT R0, R4, R13, RZ, 0x3c, !PT ;  /* 0x0000000d04007212 */ /* 0x000fe400078e3cff */
[----:B------:R-:W-:Y:S02]  /*0570*/  LOP3.LUT R7, R22, 0x1e0, RZ, 0xc0, !PT ;  /* 0x000001e016077812 */ /* 0x000fe400078ec0ff */
[----:B------:R-:W-:-:S07]  /*0580*/  ISETP.GE.AND P2, PT, R0, RZ, PT ;  /* 0x000000ff0000720c */ /* 0x000fce0003f46270 */
[----:B------:R-:W-:Y:S01]  /*0590*/  @P0 VIADD R2, R2, 0x1 ;  /* 0x0000000102020836 */ /* 0x000fe20000000000 */
[----:B------:R-:W-:-:S05]  /*05a0*/  ISETP.GE.AND P0, PT, R8, 0x20, PT ;  /* 0x000000200800780c */ /* 0x000fca0003f06270 */
[----:B------:R-:W-:Y:S01]  /*05b0*/  @!P2 IMAD.MOV R2, RZ, RZ, -R2 ;  /* 0x000000ffff02a224 */ /* 0x000fe200078e0a02 */
[----:B------:R-:W-:-:S05]  /*05c0*/  @!P1 LOP3.LUT R2, RZ, R13, RZ, 0x33, !PT ;  /* 0x0000000dff029212 */ /* 0x000fca00078e33ff */
[----:B------:R-:W-:-:S04]  /*05d0*/  IMAD.MOV R0, RZ, RZ, -R2 ;  /* 0x000000ffff007224 */ /* 0x000fc800078e0a02 */
[----:B------:R-:W-:-:S04]  /*05e0*/  IMAD R0, R13, R0, R4 ;  /* 0x000000000d007224 */ /* 0x000fc800078e0204 */
[----:B------:R-:W-:Y:S02]  /*05f0*/  IMAD.IADD R109, R109, 0x1, R0 ;  /* 0x000000016d6d7824 */ /* 0x000fe400078e0200 */
[----:B------:R-:W-:Y:S02]  /*0600*/  IMAD.SHL.U32 R0, R2, 0x40, RZ ;  /* 0x0000004002007824 */ /* 0x000fe400078e00ff */
[----:B------:R-:W-:Y:S01]  /*0610*/  IMAD R109, R109, 0x200, R6 ;  /* 0x000002006d6d7824 */ /* 0x000fe200078e0206 */
[----:B------:R-:W-:Y:S06]  /*0620*/  @!P0 BRA `(.L_x_0) ;  /* 0x0000001c003c8947 */ /* 0x000fec0003800000 */
[----:B------:R-:W-:Y:S01]  /*0630*/  IABS R16, R10 ;  /* 0x0000000a00107213 */ /* 0x000fe20000000000 */
[----:B------:R-:W-:Y:S01]  /*0640*/  ULDC.64 UR4, c[0x0][0x218] ;  /* 0x0000860000047ab9 */ /* 0x000fe20000000a00 */
[----:B------:R-:W-:Y:S01]  /*0650*/  IABS R14, R11 ;  /* 0x0000000b000e7213 */ /* 0x000fe20000000000 */
[----:B------:R-:W-:Y:S01]  /*0660*/  ULDC UR6, c[0x0][0x234] ;  /* 0x00008d0000067ab9 */ /* 0x000fe20000000800 */
[----:B------:R-:W0:Y:S01]  /*0670*/  I2F.RP R12, R16 ;  /* 0x00000010000c7306 */ /* 0x000e220000209400 */
[----:B------:R-:W-:Y:S01]  /*0680*/  IABS R15, R109 ;  /* 0x0000006d000f7213 */ /* 0x000fe20000000000 */
[----:B------:R-:W-:Y:S01]  /*0690*/  ULDC.64 UR8, c[0x0][0x210] ;  /* 0x0000840000087ab9 */ /* 0x000fe20000000a00 */
[----:B------:R-:W-:Y:S02]  /*06a0*/  LEA.HI R18, R7, R0, RZ, 0x1b ;  /* 0x0000000007127211 */ /* 0x000fe400078fd8ff */
[----:B------:R-:W-:Y:S02]  /*06b0*/  CS2R R56, SRZ ;  /* 0x0000000000387805 */ /* 0x000fe4000001ff00 */
[----:B------:R-:W-:-:S02]  /*06c0*/  LOP3.LUT R122, R22, 0x1f, RZ, 0xc0, !PT ;  /* 0x0000001f167a7812 */ /* 0x000fc400078ec0ff */
[----:B------:R-:W-:Y:S02]  /*06d0*/  CS2R R58, SRZ ;  /* 0x00000000003a7805 */ /* 0x000fe4000001ff00 */
[----:B------:R-:W-:Y:S01]  /*06e0*/  IABS R17, R18 ;  /* 0x0000001200117213 */ /* 0x000fe20000000000 */
[----:B------:R-:W1:Y:S01]  /*06f0*/  I2F.RP R9, R14 ;  /* 0x0000000e00097306 */ /* 0x000e620000209400 */
[C---:B------:R-:W-:Y:S01]  /*0700*/  VIADD R19, R18.reuse, 0x30 ;  /* 0x0000003012137836 */ /* 0x040fe20000000000 */
[C---:B------:R-:W-:Y:S01]  /*0710*/  ISETP.GE.AND P1, PT, R18.reuse, RZ, PT ;  /* 0x000000ff1200720c */ /* 0x040fe20003f26270 */
[C---:B------:R-:W-:Y:S01]  /*0720*/  VIADD R20, R18.reuse, 0x20 ;  /* 0x0000002012147836 */ /* 0x040fe20000000000 */
[----:B------:R-:W-:Y:S01]  /*0730*/  CS2R R60, SRZ ;  /* 0x00000000003c7805 */ /* 0x000fe2000001ff00 */
[----:B------:R-:W-:Y:S01]  /*0740*/  VIADD R21, R18, 0x10 ;  /* 0x0000001012157836 */ /* 0x000fe20000000000 */
[----:B------:R-:W-:Y:S02]  /*0750*/  CS2R R62, SRZ ;  /* 0x00000000003e7805 */ /* 0x000fe4000001ff00 */
[----:B------:R-:W-:Y:S01]  /*0760*/  CS2R R64, SRZ ;  /* 0x0000000000407805 */ /* 0x000fe2000001ff00 */
[----:B0-----:R-:W0:Y:S01]  /*0770*/  MUFU.RCP R12, R12 ;  /* 0x0000000c000c7308 */ /* 0x001e220000001000 */
[----:B------:R-:W-:-:S02]  /*0780*/  CS2R R66, SRZ ;  /* 0x0000000000427805 */ /* 0x000fc4000001ff00 */
[----:B------:R-:W-:Y:S02]  /*0790*/  CS2R R68, SRZ ;  /* 0x0000000000447805 */ /* 0x000fe4000001ff00 */
[----:B------:R-:W-:Y:S02]  /*07a0*/  CS2R R70, SRZ ;  /* 0x0000000000467805 */ /* 0x000fe4000001ff00 */
[----:B------:R-:W-:Y:S02]  /*07b0*/  CS2R R72, SRZ ;  /* 0x0000000000487805 */ /* 0x000fe4000001ff00 */
[----:B------:R-:W-:Y:S02]  /*07c0*/  CS2R R74, SRZ ;  /* 0x00000000004a7805 */ /* 0x000fe4000001ff00 */
[----:B------:R-:W-:Y:S02]  /*07d0*/  CS2R R76, SRZ ;  /* 0x00000000004c7805 */ /* 0x000fe4000001ff00 */
[----:B------:R-:W-:Y:S01]  /*07e0*/  CS2R R78, SRZ ;  /* 0x00000000004e7805 */ /* 0x000fe2000001ff00 */
[----:B-1----:R-:W1:Y:S01]  /*07f0*/  MUFU.RCP R9, R9 ;  /* 0x0000000900097308 */ /* 0x002e620000001000 */
[----:B------:R-:W-:-:S02]  /*0800*/  CS2R R80, SRZ ;  /* 0x0000000000507805 */ /* 0x000fc4000001ff00 */
[----:B------:R-:W-:Y:S02]  /*0810*/  CS2R R82, SRZ ;  /* 0x0000000000527805 */ /* 0x000fe4000001ff00 */
[----:B------:R-:W-:Y:S02]  /*0820*/  CS2R R84, SRZ ;  /* 0x0000000000547805 */ /* 0x000fe4000001ff00 */
[----:B------:R-:W-:Y:S02]  /*0830*/  CS2R R86, SRZ ;  /* 0x0000000000567805 */ /* 0x000fe4000001ff00 */
[----:B------:R-:W-:Y:S02]  /*0840*/  CS2R R24, SRZ ;  /* 0x0000000000187805 */ /* 0x000fe4000001ff00 */
[----:B------:R-:W-:Y:S02]  /*0850*/  CS2R R26, SRZ ;  /* 0x00000000001a7805 */ /* 0x000fe4000001ff00 */
[----:B------:R-:W-:-:S02]  /*0860*/  CS2R R28, SRZ ;  /* 0x00000000001c7805 */ /* 0x000fc4000001ff00 */
[----:B------:R-:W-:Y:S01]  /*0870*/  CS2R R30, SRZ ;  /* 0x00000000001e7805 */ /* 0x000fe2000001ff00 */
[----:B0-----:R-:W-:Y:S01]  /*0880*/  VIADD R4, R12, 0xffffffe ;  /* 0x0ffffffe0c047836 */ /* 0x001fe20000000000 */
[----:B------:R-:W-:Y:S02]  /*0890*/  CS2R R32, SRZ ;  /* 0x0000000000207805 */ /* 0x000fe4000001ff00 */
[----:B------:R-:W-:Y:S02]  /*08a0*/  CS2R R34, SRZ ;  /* 0x0000000000227805 */ /* 0x000fe4000001ff00 */
[----:B------:R-:W-:Y:S01]  /*08b0*/  CS2R R36, SRZ ;  /* 0x0000000000247805 */ /* 0x000fe2000001ff00 */
[----:B------:R0:W2:Y:S01]  /*08c0*/  F2I.FTZ.U32.TRUNC.NTZ R5, R4 ;  /* 0x0000000400057305 */ /* 0x0000a2000021f000 */
[----:B------:R-:W-:Y:S02]  /*08d0*/  CS2R R38, SRZ ;  /* 0x0000000000267805 */ /* 0x000fe4000001ff00 */
[----:B------:R-:W-:-:S02]  /*08e0*/  CS2R R40, SRZ ;  /* 0x0000000000287805 */ /* 0x000fc4000001ff00 */
[----:B------:R-:W-:Y:S01]  /*08f0*/  CS2R R42, SRZ ;  /* 0x00000000002a7805 */ /* 0x000fe2000001ff00 */
[----:B-1----:R-:W-:Y:S01]  /*0900*/  VIADD R2, R9, 0xffffffe ;  /* 0x0ffffffe09027836 */ /* 0x002fe20000000000 */
[----:B------:R-:W-:Y:S02]  /*0910*/  CS2R R44, SRZ ;  /* 0x00000000002c7805 */ /* 0x000fe4000001ff00 */
[----:B------:R-:W-:Y:S02]  /*0920*/  CS2R R46, SRZ ;  /* 0x00000000002e7805 */ /* 0x000fe4000001ff00 */
[----:B------:R-:W-:Y:S01]  /*0930*/  CS2R R48, SRZ ;  /* 0x0000000000307805 */ /* 0x000fe2000001ff00 */
[----:B------:R1:W3:Y:S01]  /*0940*/  F2I.FTZ.U32.TRUNC.NTZ R3, R2 ;  /* 0x0000000200037305 */ /* 0x0002e2000021f000 */
[----:B0-----:R-:W-:Y:S01]  /*0950*/  IMAD.MOV.U32 R4, RZ, RZ, RZ ;  /* 0x000000ffff047224 */ /* 0x001fe200078e00ff */
[----:B------:R-:W-:Y:S02]  /*0960*/  CS2R R50, SRZ ;  /* 0x0000000000327805 */ /* 0x000fe4000001ff00 */
[----:B------:R-:W-:-:S02]  /*0970*/  CS2R R52, SRZ ;  /* 0x0000000000347805 */ /* 0x000fc4000001ff00 */
[----:B------:R-:W-:Y:S01]  /*0980*/  CS2R R54, SRZ ;  /* 0x0000000000367805 */ /* 0x000fe2000001ff00 */
[----:B------:R-:W-:Y:S01]  /*0990*/  UMOV UR7, 0x7fffffdf ;  /* 0x7fffffdf00077882 */ /* 0x000fe20000000000 */
[----:B------:R-:W-:Y:S01]  /*09a0*/  UMOV UR11, 0x80000020 ;  /* 0x80000020000b7882 */ /* 0x000fe20000000000 */
[----:B--2---:R-:W-:Y:S02]  /*09b0*/  IMAD.MOV R13, RZ, RZ, -R5 ;  /* 0x000000ffff0d7224 */ /* 0x004fe400078e0a05 */
[----:B-1----:R-:W-:Y:S02]  /*09c0*/  IMAD.MOV.U32 R2, RZ, RZ, RZ ;  /* 0x000000ffff027224 */ /* 0x002fe400078e00ff */
[----:B------:R-:W-:-:S04]  /*09d0*/  IMAD R13, R13, R16, RZ ;  /* 0x000000100d0d7224 */ /* 0x000fc800078e02ff */
[----:B------:R-:W-:-:S04]  /*09e0*/  IMAD.HI.U32 R5, R5, R13, R4 ;  /* 0x0000000d05057227 */ /* 0x000fc800078e0004 */
[----:B------:R-:W-:Y:S01]  /*09f0*/  IMAD.MOV.U32 R13, RZ, RZ, R15 ;  /* 0x000000ffff0d7224 */ /* 0x000fe200078e000f */
[----:B------:R-:W-:Y:S01]  /*0a00*/  IABS R15, R21 ;  /* 0x00000015000f7213 */ /* 0x000fe20000000000 */
[----:B---3--:R-:W-:Y:S02]  /*0a10*/  IMAD.MOV R9, RZ, RZ, -R3 ;  /* 0x000000ffff097224 */ /* 0x008fe400078e0a03 */
[----:B------:R-:W-:-:S04]  /*0a20*/  IMAD.HI.U32 R5, R5, R13, RZ ;  /* 0x0000000d05057227 */ /* 0x000fc800078e00ff */
[----:B------:R-:W-:Y:S01]  /*0a30*/  IMAD R7, R9, R14, RZ ;  /* 0x0000000e09077224 */ /* 0x000fe200078e02ff */
[----:B------:R-:W-:Y:S01]  /*0a40*/  IABS R9, R20 ;  /* 0x0000001400097213 */ /* 0x000fe20000000000 */
[----:B------:R-:W-:Y:S02]  /*0a50*/  IMAD.MOV R5, RZ, RZ, -R5 ;  /* 0x000000ffff057224 */ /* 0x000fe400078e0a05 */
[----:B------:R-:W-:Y:S01]  /*0a60*/  IMAD.HI.U32 R2, R3, R7, R2 ;  /* 0x0000000703027227 */ /* 0x000fe200078e0002 */
[----:B------:R-:W-:-:S03]  /*0a70*/  IABS R7, R19 ;  /* 0x0000001300077213 */ /* 0x000fc60000000000 */
[----:B------:R-:W-:Y:S02]  /*0a80*/  IMAD R13, R16, R5, R13 ;  /* 0x00000005100d7224 */ /* 0x000fe400078e020d */
[----:B------:R-:W-:-:S03]  /*0a90*/  IMAD.HI.U32 R3, R2, R7, RZ ;  /* 0x0000000702037227 */ /* 0x000fc600078e00ff */
[----:B------:R-:W-:Y:S01]  /*0aa0*/  ISETP.GT.U32.AND P0, PT, R16, R13, PT ;  /* 0x0000000d1000720c */ /* 0x000fe20003f04070 */
[----:B------:R-:W-:-:S04]  /*0ab0*/  IMAD.HI.U32 R4, R2, R9, RZ ;  /* 0x0000000902047227 */ /* 0x000fc800078e00ff */
[----:B------:R-:W-:-:S04]  /*0ac0*/  IMAD.HI.U32 R5, R2, R15, RZ ;  /* 0x0000000f02057227 */ /* 0x000fc800078e00ff */
[----:B------:R-:W-:Y:S02]  /*0ad0*/  IMAD.MOV R3, RZ, RZ, -R3 ;  /* 0x000000ffff037224 */ /* 0x000fe400078e0a03 */
[----:B------:R-:W-:Y:S02]  /*0ae0*/  IMAD.MOV R4, RZ, RZ, -R4 ;  /* 0x000000ffff047224 */ /* 0x000fe400078e0a04 */
[----:B------:R-:W-:Y:S02]  /*0af0*/  IMAD.MOV R12, RZ, RZ, -R5 ;  /* 0x000000ffff0c7224 */ /* 0x000fe400078e0a05 */
[C---:B------:R-:W-:Y:S01]  /*0b00*/  IMAD R5, R14.reuse, R3, R7 ;  /* 0x000000030e057224 */ /* 0x040fe200078e0207 */
[----:B------:R-:W-:Y:S01]  /*0b10*/  SHF.R.S32.HI R3, RZ, 0x1f, R8 ;  /* 0x0000001fff037819 */ /* 0x000fe20000011408 */
[----:B------:R-:W-:Y:S02]  /*0b20*/  IMAD R7, R14, R4, R9 ;  /* 0x000000040e077224 */ /* 0x000fe400078e0209 */
[----:B------:R-:W-:Y:S01]  /*0b30*/  IMAD.HI.U32 R2, R2, R17, RZ ;  /* 0x0000001102027227 */ /* 0x000fe200078e00ff */
[----:B------:R-:W-:-:S02]  /*0b40*/  ISETP.GT.U32.AND P3, PT, R14, R5, PT ;  /* 0x000000050e00720c */ /* 0x000fc40003f64070 */
[C---:B------:R-:W-:Y:S01]  /*0b50*/  ISETP.GT.U32.AND P4, PT, R14.reuse, R7, PT ;  /* 0x000000070e00720c */ /* 0x040fe20003f84070 */
[C---:B------:R-:W-:Y:S01]  /*0b60*/  IMAD R9, R14.reuse, R12, R15 ;  /* 0x0000000c0e097224 */ /* 0x040fe200078e020f */
[----:B------:R-:W-:Y:S01]  /*0b70*/  SHF.R.U32.HI R15, RZ, 0x2, R22 ;  /* 0x00000002ff0f7819 */ /* 0x000fe20000011616 */
[----:B------:R-:W-:Y:S01]  /*0b80*/  @!P0 IMAD.IADD R13, R13, 0x1, -R16 ;  /* 0x000000010d0d8824 */ /* 0x000fe200078e0a10 */
[----:B------:R-:W-:Y:S01]  /*0b90*/  ISETP.GE.AND P0, PT, R109, RZ, PT ;  /* 0x000000ff6d00720c */ /* 0x000fe20003f06270 */
[----:B------:R-:W-:Y:S01]  /*0ba0*/  IMAD.MOV R2, RZ, RZ, -R2 ;  /* 0x000000ffff027224 */ /* 0x000fe200078e0a02 */
[----:B------:R-:W-:Y:S02]  /*0bb0*/  ISETP.GT.U32.AND P5, PT, R14, R9, PT ;  /* 0x000000090e00720c */ /* 0x000fe40003fa4070 */
[----:B------:R-:W-:Y:S01]  /*0bc0*/  ISETP.GT.U32.AND P6, PT, R16, R13, PT ;  /* 0x0000000d1000720c */ /* 0x000fe20003fc4070 */
[----:B------:R-:W-:Y:S01]  /*0bd0*/  IMAD R12, R14, R2, R17 ;  /* 0x000000020e0c7224 */ /* 0x000fe200078e0211 */
[----:B------:R-:W-:Y:S01]  /*0be0*/  LEA.HI R4, R3, R8, RZ, 0x5 ;  /* 0x0000000803047211 */ /* 0x000fe200078f28ff */
[--C-:B------:R-:W-:Y:S01]  /*0bf0*/  @!P3 IMAD.IADD R5, R5, 0x1, -R14.reuse ;  /* 0x000000010505b824 */ /* 0x100fe200078e0a0e */
[----:B------:R-:W-:Y:S01]  /*0c00*/  ISETP.NE.AND P3, PT, R10, RZ, PT ;  /* 0x000000ff0a00720c */ /* 0x000fe20003f65270 */
[----:B------:R-:W-:Y:S01]  /*0c10*/  @!P4 IMAD.IADD R7, R7, 0x1, -R14 ;  /* 0x000000010707c824 */ /* 0x000fe200078e0a0e */
[----:B------:R-:W-:Y:S01]  /*0c20*/  ISETP.GT.U32.AND P2, PT, R14, R12, PT ;  /* 0x0000000c0e00720c */ /* 0x000fe20003f44070 */
[----:B------:R-:W-:Y:S01]  /*0c30*/  IMAD.SHL.U32 R2, R6, 0x2, RZ ;  /* 0x0000000206027824 */ /* 0x000fe200078e00ff */
[----:B------:R-:W-:Y:S01]  /*0c40*/  SHF.R.U32.HI R6, RZ, 0x5, R22 ;  /* 0x00000005ff067819 */ /* 0x000fe20000011616 */
[----:B------:R-:W-:Y:S01]  /*0c50*/  IMAD.SHL.U32 R3, R22, 0x40, RZ ;  /* 0x0000004016037824 */ /* 0x000fe200078e00ff */
[----:B------:R-:W-:Y:S01]  /*0c60*/  SHF.R.S32.HI R4, RZ, 0x5, R4 ;  /* 0x00000005ff047819 */ /* 0x000fe20000011404 */
[----:B------:R-:W-:Y:S01]  /*0c70*/  @!P5 IMAD.IADD R9, R9, 0x1, -R14 ;  /* 0x000000010909d824 */ /* 0x000fe200078e0a0e */
[C---:B------:R-:W-:Y:S01]  /*0c80*/  ISETP.GT.U32.AND P5, PT, R14.reuse, R7, PT ;  /* 0x000000070e00720c */ /* 0x040fe20003fa4070 */
[----:B------:R-:W-:Y:S01]  /*0c90*/  @!P6 IMAD.IADD R13, R13, 0x1, -R16 ;  /* 0x000000010d0de824 */ /* 0x000fe200078e0a10 */
[----:B------:R-:W-:-:S02]  /*0ca0*/  ISETP.GT.U32.AND P6, PT, R14, R5, PT ;  /* 0x000000050e00720c */ /* 0x000fc40003fc4070 */
[----:B------:R-:W-:Y:S01]  /*0cb0*/  LOP3.LUT R2, R2, 0x30, R15, 0x78, !PT ;  /* 0x0000003002027812 */ /* 0x000fe200078e780f */
[----:B------:R-:W-:Y:S01]  /*0cc0*/  @!P0 IMAD.MOV R13, RZ, RZ, -R13 ;  /* 0x000000ffff0d8224 */ /* 0x000fe200078e0a0d */
[----:B------:R-:W-:Y:S01]  /*0cd0*/  ISETP.GE.AND P0, PT, R19, RZ, PT ;  /* 0x000000ff1300720c */ /* 0x000fe20003f06270 */
[--C-:B------:R-:W-:Y:S01]  /*0ce0*/  @!P2 IMAD.IADD R12, R12, 0x1, -R14.reuse ;  /* 0x000000010c0ca824 */ /* 0x100fe200078e0a0e */
[----:B------:R-:W-:Y:S01]  /*0cf0*/  ISETP.GT.U32.AND P2, PT, R14, R9, PT ;  /* 0x000000090e00720c */ /* 0x000fe20003f44070 */
[----:B------:R-:W0:Y:S01]  /*0d00*/  LDC R15, c[0x0][0x23c] ;  /* 0x00008f00ff0f7b82 */ /* 0x000e220000000800 */
[----:B------:R-:W-:Y:S01]  /*0d10*/  R2UR UR13, R6 ;  /* 0x00000000060d72ca */ /* 0x000fe200000e0000 */
[----:B------:R-:W-:Y:S01]  /*0d20*/  IMAD.SHL.U32 R6, R22, 0x2, RZ ;  /* 0x0000000216067824 */ /* 0x000fe200078e00ff */
[----:B------:R-:W-:Y:S01]  /*0d30*/  ISETP.GT.U32.AND P4, PT, R14, R12, PT ;  /* 0x0000000c0e00720c */ /* 0x000fe20003f84070 */
[--C-:B------:R-:W-:Y:S01]  /*0d40*/  @!P5 IMAD.IADD R7, R7, 0x1, -R14.reuse ;  /* 0x000000010707d824 */ /* 0x100fe200078e0a0e */
[----:B------:R-:W-:Y:S01]  /*0d50*/  ISETP.GE.AND P5, PT, R21, RZ, PT ;  /* 0x000000ff1500720c */ /* 0x000fe20003fa6270 */
[----:B------:R-:W-:Y:S01]  /*0d60*/  @!P6 IMAD.IADD R5, R5, 0x1, -R14 ;  /* 0x000000010505e824 */ /* 0x000fe200078e0a0e */
[----:B------:R-:W-:-:S02]  /*0d70*/  ISETP.GE.AND P6, PT, R20, RZ, PT ;  /* 0x000000ff1400720c */ /* 0x000fc40003fc6270 */
[----:B------:R-:W-:Y:S01]  /*0d80*/  LOP3.LUT R3, R3, 0x7000, RZ, 0xc0, !PT ;  /* 0x0000700003037812 */ /* 0x000fe200078ec0ff */
[----:B------:R-:W-:Y:S01]  /*0d90*/  @!P0 IMAD.MOV R5, RZ, RZ, -R5 ;  /* 0x000000ffff058224 */ /* 0x000fe200078e0a05 */
[----:B------:R-:W-:Y:S01]  /*0da0*/  @!P3 LOP3.LUT R13, RZ, R10, RZ, 0x33, !PT ;  /* 0x0000000aff0db212 */ /* 0x000fe200078e33ff */
[----:B------:R-:W-:Y:S01]  /*0db0*/  @!P2 IMAD.IADD R9, R9, 0x1, -R14 ;  /* 0x000000010909a824 */ /* 0x000fe200078e0a0e */
[----:B------:R-:W-:Y:S02]  /*0dc0*/  LOP3.LUT R3, R3, 0x7e, R6, 0xf8, !PT ;  /* 0x0000007e03037812 */ /* 0x000fe400078ef806 */
[----:B------:R-:W-:Y:S01]  /*0dd0*/  LOP3.LUT R6, RZ, R11, RZ, 0x33, !PT ;  /* 0x0000000bff067212 */ /* 0x000fe200078e33ff */
[----:B------:R-:W-:Y:S01]  /*0de0*/  @!P4 IMAD.IADD R12, R12, 0x1, -R14 ;  /* 0x000000010c0cc824 */ /* 0x000fe200078e0a0e */
[----:B------:R-:W-:Y:S01]  /*0df0*/  ISETP.NE.AND P2, PT, R11, RZ, PT ;  /* 0x000000ff0b00720c */ /* 0x000fe20003f45270 */
[----:B------:R-:W-:Y:S01]  /*0e00*/  @!P5 IMAD.MOV R9, RZ, RZ, -R9 ;  /* 0x000000ffff09d224 */ /* 0x000fe200078e0a09 */
[----:B------:R-:W-:Y:S01]  /*0e10*/  LOP3.LUT R121, R3, 0x10, RZ, 0x3c, !PT ;  /* 0x0000001003797812 */ /* 0x000fe200078e3cff */
[----:B------:R-:W-:Y:S01]  /*0e20*/  @!P6 IMAD.MOV R7, RZ, RZ, -R7 ;  /* 0x000000ffff07e224 */ /* 0x000fe200078e0a07 */
[C---:B------:R-:W-:Y:S01]  /*0e30*/  SEL R108, R6.reuse, R5, !P2 ;  /* 0x00000005066c7207 */ /* 0x040fe20005000000 */
[----:B------:R-:W-:Y:S01]  /*0e40*/  @!P1 IMAD.MOV R12, RZ, RZ, -R12 ;  /* 0x000000ffff0c9224 */ /* 0x000fe200078e0a0c */
[----:B------:R-:W-:Y:S01]  /*0e50*/  SEL R105, R6, R9, !P2 ;  /* 0x0000000906697207 */ /* 0x000fe20005000000 */
[----:B0-----:R-:W-:Y:S01]  /*0e60*/  IMAD R102, R122, R15, RZ ;  /* 0x0000000f7a667224 */ /* 0x001fe200078e02ff */
[C---:B------:R-:W-:Y:S01]  /*0e70*/  SEL R106, R6.reuse, R7, !P2 ;  /* 0x00000007066a7207 */ /* 0x040fe20005000000 */
[----:B------:R-:W-:Y:S01]  /*0e80*/  IMAD R13, R13, UR6, RZ ;  /* 0x000000060d0d7c24 */ /* 0x000fe2000f8e02ff */
[----:B------:R-:W-:Y:S01]  /*0e90*/  SEL R104, R6, R12, !P2 ;  /* 0x0000000c06687207 */ /* 0x000fe20005000000 */
[----:B------:R-:W-:Y:S01]  /*0ea0*/  UMOV UR6, 0xfffffffe ;  /* 0xfffffffe00067882 */ /* 0x000fe20000000000 */
[----:B------:R-:W0:Y:S01]  /*0eb0*/  LDC R6, c[0x0][0x238] ;  /* 0x00008e00ff067b82 */ /* 0x000e220000000800 */
[C---:B------:R-:W-:Y:S01]  /*0ec0*/  LEA R103, P0, R102.reuse, UR4, 0x1 ;  /* 0x0000000466677c11 */ /* 0x040fe2000f8008ff */
[----:B------:R-:W-:Y:S01]  /*0ed0*/  UIADD3 UR4, UR12, 0x8000, URZ ;  /* 0x000080000c047890 */ /* 0x000fe2000fffe03f */
[C---:B------:R-:W-:Y:S01]  /*0ee0*/  LEA R90, P1, R13.reuse, UR8, 0x1 ;  /* 0x000000080d5a7c11 */ /* 0x040fe2000f8208ff */
[----:B------:R-:W-:Y:S01]  /*0ef0*/  ULDC UR8, c[0x0][0x240] ;  /* 0x0000900000087ab9 */ /* 0x000fe20000000800 */
[----:B------:R-:W-:Y:S01]  /*0f00*/  LEA.HI.X.SX32 R102, R102, UR5, 0x1, P0 ;  /* 0x0000000566667c11 */ /* 0x000fe200080f0eff */
[----:B------:R-:W-:Y:S01]  /*0f10*/  USHF.R.U32.HI UR4, URZ, 0x4, UR4 ;  /* 0x000000043f047899 */ /* 0x000fe20008011604 */
[----:B------:R-:W-:Y:S01]  /*0f20*/  LEA.HI.X.SX32 R91, R13, UR9, 0x1, P1 ;  /* 0x000000090d5b7c11 */ /* 0x000fe200088f0eff */
[----:B------:R-:W-:Y:S01]  /*0f30*/  ULDC UR9, c[0x0][0x230] ;  /* 0x00008c0000097ab9 */ /* 0x000fe20000000800 */
[C---:B------:R-:W-:Y:S01]  /*0f40*/  LOP3.LUT R120, R3.reuse, 0x20, RZ, 0x3c, !PT ;  /* 0x0000002003787812 */ /* 0x040fe200078e3cff */
[----:B------:R-:W-:Y:S01]  /*0f50*/  USGXT.U32 UR4, UR4, 0xe ;  /* 0x0000000e0404789a */ /* 0x000fe20008000000 */
[----:B------:R-:W-:Y:S01]  /*0f60*/  IMAD.U32 R5, RZ, RZ, UR9 ;  /* 0x00000009ff057e24 */ /* 0x000fe2000f8e00ff */
[C---:B------:R-:W-:Y:S01]  /*0f70*/  LOP3.LUT R119, R3.reuse, 0x30, RZ, 0x3c, !PT ;  /* 0x0000003003777812 */ /* 0x040fe200078e3cff */
[----:B------:R-:W-:Y:S01]  /*0f80*/  IMAD R108, R108, UR8, RZ ;  /* 0x000000086c6c7c24 */ /* 0x000fe2000f8e02ff */
[C---:B------:R-:W-:Y:S01]  /*0f90*/  LOP3.LUT R118, R3.reuse, 0x40, RZ, 0x3c, !PT ;  /* 0x0000004003767812 */ /* 0x040fe200078e3cff */
[----:B------:R-:W-:Y:S01]  /*0fa0*/  IMAD R106, R106, UR8, RZ ;  /* 0x000000086a6a7c24 */ /* 0x000fe2000f8e02ff */
[----:B------:R-:W-:Y:S01]  /*0fb0*/  LOP3.LUT R114, R3, 0x50, RZ, 0x3c, !PT ;  /* 0x0000005003727812 */ /* 0x000fe200078e3cff */
[----:B------:R-:W-:Y:S01]  /*0fc0*/  IMAD R105, R105, UR8, RZ ;  /* 0x0000000869697c24 */ /* 0x000fe2000f8e02ff */
[C---:B------:R-:W-:Y:S01]  /*0fd0*/  LOP3.LUT R112, R3.reuse, 0x60, RZ, 0x3c, !PT ;  /* 0x0000006003707812 */ /* 0x040fe200078e3cff */
[----:B------:R-:W-:Y:S01]  /*0fe0*/  IMAD R104, R104, UR8, RZ ;  /* 0x0000000868687c24 */ /* 0x000fe2000f8e02ff */
[----:B------:R-:W-:Y:S01]  /*0ff0*/  LOP3.LUT R110, R3, 0x70, RZ, 0x3c, !PT ;  /* 0x00000070036e7812 */ /* 0x000fe200078e3cff */
[----:B------:R-:W-:Y:S01]  /*1000*/  UMOV UR5, URZ ;  /* 0x0000003f00057c82 */ /* 0x000fe20008000000 */
[----:B------:R-:W-:Y:S01]  /*1010*/  UMOV UR10, UR4 ;  /* 0x00000004000a7c82 */ /* 0x000fe20008000000 */
[----:B------:R-:W-:Y:S01]  /*1020*/  UIADD3.64 UR6, UR4, -UR6, URZ ;  /* 0x8000000604067297 */ /* 0x000fe2000fffe03f */
[----:B0-----:R-:W-:-:S11]  /*1030*/  IMAD.SHL.U32 R124, R6, 0x20, RZ ;  /* 0x00000020067c7824 */ /* 0x001fd600078e00ff */
.L_x_1:
[----:B------:R-:W0:Y:S01]  /*1040*/  LDC R10, c[0x0][0x238] ;  /* 0x00008e00ff0a7b82 */ /* 0x000e220000000800 */
[C---:B------:R-:W-:Y:S02]  /*1050*/  ISETP.GT.AND P1, PT, R5.reuse, 0x3, PT ;  /* 0x000000030500780c */ /* 0x040fe40003f24270 */
[C---:B------:R-:W-:Y:S02]  /*1060*/  ISETP.GT.AND P2, PT, R5.reuse, 0x4, PT ;  /* 0x000000040500780c */ /* 0x040fe40003f44270 */
[----:B------:R-:W-:Y:S02]  /*1070*/  PRMT R18, RZ, 0x7610, R18 ;  /* 0x00007610ff127816 */ /* 0x000fe40000000012 */
[----:B------:R-:W-:Y:S01]  /*1080*/  ISETP.GT.AND P3, PT, R5, 0x5, PT ;  /* 0x000000050500780c */ /* 0x000fe20003f64270 */
[----:B------:R-:W1:Y:S01]  /*1090*/  LDC R16, c[0x0][0x238] ;  /* 0x00008e00ff107b82 */ /* 0x000e620000000800 */
[----:B------:R-:W-:Y:S02]  /*10a0*/  PRMT R15, RZ, 0x7610, R15 ;  /* 0x00007610ff0f7816 */ /* 0x000fe4000000000f */
[----:B------:R-:W-:-:S02]  /*10b0*/  PRMT R12, RZ, 0x7610, R12 ;  /* 0x00007610ff0c7816 */ /* 0x000fc4000000000c */
[C---:B------:R-:W-:Y:S02]  /*10c0*/  ISETP.GT.AND P0, PT, R5.reuse, 0x2, PT ;  /* 0x000000020500780c */ /* 0x040fe40003f04270 */
[----:B------:R-:W-:Y:S01]  /*10d0*/  ISETP.GT.AND P4, PT, R5, 0x6, PT ;  /* 0x000000060500780c */ /* 0x000fe20003f84270 */
[----:B------:R-:W2:Y:S01]  /*10e0*/  LDC R92, c[0x0][0x238] ;  /* 0x00008e00ff5c7b82 */ /* 0x000ea20000000800 */
[----:B------:R-:W-:Y:S02]  /*10f0*/  PRMT R21, RZ, 0x7610, R21 ;  /* 0x00007610ff157816 */ /* 0x000fe40000000015 */
[----:B------:R-:W-:-:S05]  /*1100*/  PRMT R9, RZ, 0x7610, R9 ;  /* 0x00007610ff097816 */ /* 0x000fca0000000009 */
[----:B------:R-:W3:Y:S01]  /*1110*/  LDC R22, c[0x0][0x238] ;  /* 0x00008e00ff167b82 */ /* 0x000ee20000000800 */
[----:B0-----:R-:W-:-:S04]  /*1120*/  IMAD R10, R10, 0x3, RZ ;  /* 0x000000030a0a7824 */ /* 0x001fc800078e02ff */
[----:B------:R-:W-:-:S03]  /*1130*/  IMAD.WIDE R10, R10, 0x2, R90 ;  /* 0x000000020a0a7825 */ /* 0x000fc600078e025a */
[----:B------:R-:W0:Y:S01]  /*1140*/  LDC R94, c[0x0][0x238] ;  /* 0x00008e00ff5e7b82 */ /* 0x000e220000000800 */
[----:B-1----:R-:W-:Y:S01]  /*1150*/  IMAD.SHL.U32 R16, R16, 0x4, RZ ;  /* 0x0000000410107824 */ /* 0x002fe200078e00ff */
[----:B------:R1:W4:Y:S03]  /*1160*/  @P1 LDG.E.U16 R18, desc[UR14][R10.64] ;  /* 0x0000000e0a121981 */ /* 0x000326000c1e1500 */
[----:B------:R-:W-:-:S03]  /*1170*/  IMAD.WIDE R16, R16, 0x2, R90 ;  /* 0x0000000210107825 */ /* 0x000fc600078e025a */
[----:B------:R-:W5:Y:S01]  /*1180*/  LDC R6, c[0x0][0x238] ;  /* 0x00008e00ff067b82 */ /* 0x000f620000000800 */
[----:B--2---:R-:W-:Y:S01]  /*1190*/  IMAD R92, R92, 0x7, RZ ;  /* 0x000000075c5c7824 */ /* 0x004fe200078e02ff */
[----:B------:R-:W2:Y:S06]  /*11a0*/  @P2 LDG.E.U16 R15, desc[UR14][R16.64] ;  /* 0x0000000e100f2981 */ /* 0x000eac000c1e1500 */
[----:B------:R-:W5:Y:S01]  /*11b0*/  LDC R88, c[0x0][0x238] ;  /* 0x00008e00ff587b82 */ /* 0x000f620000000800 */
[----:B---3--:R-:W-:Y:S01]  /*11c0*/  IMAD R22, R22, 0x5, RZ ;  /* 0x0000000516167824 */ /* 0x008fe200078e02ff */
[----:B------:R-:W-:Y:S01]  /*11d0*/  ISETP.GT.AND P2, PT, R5, 0x9, PT ;  /* 0x000000090500780c */ /* 0x000fe20003f44270 */
[----:B-1----:R-:W-:-:S04]  /*11e0*/  IMAD.WIDE R10, R92, 0x2, R90 ;  /* 0x000000025c0a7825 */ /* 0x002fc800078e025a */
[--C-:B------:R-:W-:Y:S01]  /*11f0*/  IMAD.WIDE R22, R22, 0x2, R90.reuse ;  /* 0x0000000216167825 */ /* 0x100fe200078e025a */
[----:B------:R-:W1:Y:S03]  /*1200*/  LDC R92, c[0x0][0x238] ;  /* 0x00008e00ff5c7b82 */ /* 0x000e660000000800 */
[----:B0-----:R-:W-:Y:S01]  /*1210*/  IMAD R94, R94, 0x9, RZ ;  /* 0x000000095e5e7824 */ /* 0x001fe200078e02ff */
[----:B------:R0:W3:Y:S03]  /*1220*/  @P3 LDG.E.U16 R12, desc[UR14][R22.64] ;  /* 0x0000000e160c3981 */ /* 0x0000e6000c1e1500 */
[----:B------:R-:W-:Y:S01]  /*1230*/  IMAD.WIDE R94, R94, 0x2, R90 ;  /* 0x000000025e5e7825 */ /* 0x000fe200078e025a */
[----:B------:R-:W1:Y:S03]  /*1240*/  LDC R96, c[0x0][0x238] ;  /* 0x00008e00ff607b82 */ /* 0x000e660000000800 */
[----:B-----5:R-:W-:Y:S01]  /*1250*/  IMAD.SHL.U32 R6, R6, 0x2, RZ ;  /* 0x0000000206067824 */ /* 0x020fe200078e00ff */
[----:B0-----:R-:W-:-:S03]  /*1260*/  PRMT R23, RZ, 0x7610, R23 ;  /* 0x00007610ff177816 */ /* 0x001fc60000000017 */
[--C-:B------:R-:W-:Y:S01]  /*1270*/  IMAD.WIDE R6, R6, 0x2, R90.reuse ;  /* 0x0000000206067825 */ /* 0x100fe200078e025a */
[----:B------:R-:W0:Y:S03]  /*1280*/  LDC R111, c[0x0][0x238] ;  /* 0x00008e00ff6f7b82 */ /* 0x000e260000000800 */
[----:B------:R-:W-:Y:S01]  /*1290*/  IMAD R88, R88, 0x6, RZ ;  /* 0x0000000658587824 */ /* 0x000fe200078e02ff */
[----:B------:R5:W4:Y:S01]  /*12a0*/  @P2 LDG.E.U16 R23, desc[UR14][R94.64] ;  /* 0x0000000e5e172981 */ /* 0x000b22000c1e1500 */
[C---:B------:R-:W-:Y:S02]  /*12b0*/  ISETP.GT.AND P1, PT, R5.reuse, 0x8, PT ;  /* 0x000000080500780c */ /* 0x040fe40003f24270 */
[----:B------:R-:W-:Y:S01]  /*12c0*/  IMAD.WIDE R88, R88, 0x2, R90 ;  /* 0x0000000258587825 */ /* 0x000fe200078e025a */
[----:B------:R-:W2:Y:S01]  /*12d0*/  @P0 LDG.E.U16 R21, desc[UR14][R6.64] ;  /* 0x0000000e06150981 */ /* 0x000ea2000c1e1500 */
[----:B------:R-:W0:Y:S08]  /*12e0*/  LDC R100, c[0x0][0x238] ;  /* 0x00008e00ff647b82 */ /* 0x000e300000000800 */
[----:B-----5:R-:W5:Y:S01]  /*12f0*/  LDC R95, c[0x0][0x238] ;  /* 0x00008e00ff5f7b82 */ /* 0x020f620000000800 */
[----:B-1----:R-:W-:Y:S01]  /*1300*/  IMAD.SHL.U32 R92, R92, 0x8, RZ ;  /* 0x000000085c5c7824 */ /* 0x002fe200078e00ff */
[----:B------:R1:W3:Y:S01]  /*1310*/  @P4 LDG.E.U16 R9, desc[UR14][R88.64] ;  /* 0x0000000e58094981 */ /* 0x0002e2000c1e1500 */
[----:B------:R-:W-:-:S02]  /*1320*/  ISETP.GT.AND P0, PT, R5, 0x7, PT ;  /* 0x000000070500780c */ /* 0x000fc40003f04270 */
[----:B------:R-:W-:Y:S01]  /*1330*/  IMAD.WIDE R92, R92, 0x2, R90 ;  /* 0x000000025c5c7825 */ /* 0x000fe200078e025a */
[----:B------:R-:W-:Y:S02]  /*1340*/  ISETP.GT.AND P3, PT, R5, 0xa, PT ;  /* 0x0000000a0500780c */ /* 0x000fe40003f64270 */
[----:B------:R-:W0:Y:S01]  /*1350*/  LDC R98, c[0x0][0x238] ;  /* 0x00008e00ff627b82 */ /* 0x000e220000000800 */
[----:B-1----:R-:W-:Y:S01]  /*1360*/  PRMT R89, RZ, 0x7610, R89 ;  /* 0x00007610ff597816 */ /* 0x002fe20000000059 */
[----:B------:R-:W-:Y:S01]  /*1370*/  IMAD R96, R96, 0xa, RZ ;  /* 0x0000000a60607824 */ /* 0x000fe200078e02ff */
[----:B------:R-:W-:Y:S02]  /*1380*/  PRMT R7, RZ, 0x7610, R7 ;  /* 0x00007610ff077816 */ /* 0x000fe40000000007 */
[----:B------:R-:W-:-:S03]  /*1390*/  PRMT R20, RZ, 0x7610, R20 ;  /* 0x00007610ff147816 */ /* 0x000fc60000000014 */
[----:B------:R-:W1:Y:S01]  /*13a0*/  LDC R101, c[0x0][0x238] ;  /* 0x00008e00ff657b82 */ /* 0x000e620000000800 */
[----:B------:R-:W4:Y:S01]  /*13b0*/  @P1 LDG.E.U16 R89, desc[UR14][R92.64] ;  /* 0x0000000e5c591981 */ /* 0x000f22000c1e1500 */
[----:B------:R-:W-:Y:S01]  /*13c0*/  ISETP.GT.AND P1, PT, R5, 0xd, PT ;  /* 0x0000000d0500780c */ /* 0x000fe20003f24270 */
[--C-:B------:R-:W-:Y:S02]  /*13d0*/  IMAD.WIDE R96, R96, 0x2, R90.reuse ;  /* 0x0000000260607825 */ /* 0x100fe400078e025a */
[----:B------:R0:W3:Y:S02]  /*13e0*/  @P0 LDG.E.U16 R7, desc[UR14][R10.64] ;  /* 0x0000000e0a070981 */ /* 0x0000e4000c1e1500 */
[----:B-----5:R-:W-:Y:S02]  /*13f0*/  IMAD R95, R95, 0xd, RZ ;  /* 0x0000000d5f5f7824 */ /* 0x020fe400078e02ff */
[----:B0-----:R-:W-:Y:S01]  /*1400*/  IMAD R111, R111, 0xe, RZ ;  /* 0x0000000e6f6f7824 */ /* 0x001fe200078e02ff */
[----:B------:R0:W5:Y:S01]  /*1410*/  @P3 LDG.E.U16 R20, desc[UR14][R96.64] ;  /* 0x0000000e60143981 */ /* 0x000162000c1e1500 */
[----:B------:R-:W-:Y:S01]  /*1420*/  IMAD.WIDE R94, R95, 0x2, R90 ;  /* 0x000000025f5e7825 */ /* 0x000fe200078e025a */
[----:B------:R-:W-:-:S03]  /*1430*/  PRMT R11, RZ, 0x7610, R11 ;  /* 0x00007610ff0b7816 */ /* 0x000fc6000000000b */
[----:B0-----:R-:W-:-:S03]  /*1440*/  IMAD.WIDE R96, R111, 0x2, R90 ;  /* 0x000000026f607825 */ /* 0x001fc600078e025a */
[----:B------:R0:W3:Y:S01]  /*1450*/  @P1 LDG.E.U16 R11, desc[UR14][R94.64] ;  /* 0x0000000e5e0b1981 */ /* 0x0000e2000c1e1500 */
[----:B------:R-:W1:Y:S01]  /*1460*/  LDC R111, c[0x0][0x238] ;  /* 0x00008e00ff6f7b82 */ /* 0x000e620000000800 */
[----:B------:R-:W-:Y:S01]  /*1470*/  ISETP.GT.AND P4, PT, R5, 0xb, PT ;  /* 0x0000000b0500780c */ /* 0x000fe20003f84270 */
[----:B------:R-:W-:-:S06]  /*1480*/  IMAD R100, R100, 0xc, RZ ;  /* 0x0000000c64647824 */ /* 0x000fcc00078e02ff */
[----:B0-----:R-:W0:Y:S01]  /*1490*/  LDC R95, c[0x0][0x238] ;  /* 0x00008e00ff5f7b82 */ /* 0x001e220000000800 */
[----:B------:R-:W-:Y:S01]  /*14a0*/  IMAD R98, R98, 0xb, RZ ;  /* 0x0000000b62627824 */ /* 0x000fe200078e02ff */
[C---:B------:R-:W-:Y:S01]  /*14b0*/  ISETP.GT.AND P0, PT, R5.reuse, 0xc, PT ;  /* 0x0000000c0500780c */ /* 0x040fe20003f04270 */
[----:B------:R-:W-:Y:S01]  /*14c0*/  IMAD.WIDE R92, R100, 0x2, R90 ;  /* 0x00000002645c7825 */ /* 0x000fe200078e025a */
[C---:B------:R-:W-:Y:S02]  /*14d0*/  ISETP.GT.AND P3, PT, R5.reuse, 0xf, PT ;  /* 0x0000000f0500780c */ /* 0x040fe40003f64270 */
[----:B------:R-:W-:Y:S02]  /*14e0*/  PRMT R17, RZ, 0x7610, R17 ;  /* 0x00007610ff117816 */ /* 0x000fe40000000011 */
[----:B------:R-:W0:Y:S01]  /*14f0*/  LDC R100, c[0x0][0x238] ;  /* 0x00008e00ff647b82 */ /* 0x000e220000000800 */
[----:B------:R-:W-:Y:S01]  /*1500*/  IMAD.WIDE R98, R98, 0x2, R90 ;  /* 0x0000000262627825 */ /* 0x000fe200078e025a */
[----:B------:R-:W-:-:S03]  /*1510*/  ISETP.GT.AND P2, PT, R5, 0xe, PT ;  /* 0x0000000e0500780c */ /* 0x000fc60003f44270 */
[----:B-1----:R-:W-:Y:S01]  /*1520*/  IMAD R101, R101, 0xf, RZ ;  /* 0x0000000f65657824 */ /* 0x002fe200078e02ff */
[----:B------:R-:W-:Y:S01]  /*1530*/  PRMT R14, RZ, 0x7610, R14 ;  /* 0x00007610ff0e7816 */ /* 0x000fe2000000000e */
[----:B------:R1:W3:Y:S01]  /*1540*/  @P4 LDG.E.U16 R17, desc[UR14][R98.64] ;  /* 0x0000000e62114981 */ /* 0x0002e2000c1e1500 */
[----:B------:R-:W-:Y:S01]  /*1550*/  PRMT R6, RZ, 0x7610, R6 ;  /* 0x00007610ff067816 */ /* 0x000fe20000000006 */
[----:B------:R-:W-:Y:S01]  /*1560*/  IMAD R111, R111, 0x11, RZ ;  /* 0x000000116f6f7824 */ /* 0x000fe200078e02ff */
[----:B------:R-:W-:Y:S02]  /*1570*/  ISETP.GT.AND P1, PT, R5, 0x12, PT ;  /* 0x000000120500780c */ /* 0x000fe40003f24270 */
[----:B------:R0:W3:Y:S01]  /*1580*/  @P0 LDG.E.U16 R14, desc[UR14][R92.64] ;  /* 0x0000000e5c0e0981 */ /* 0x0000e2000c1e1500 */
[----:B-1----:R-:W-:Y:S01]  /*1590*/  IMAD.WIDE R98, R101, 0x2, R90 ;  /* 0x0000000265627825 */ /* 0x002fe200078e025a */
[----:B------:R-:W-:-:S03]  /*15a0*/  PRMT R8, RZ, 0x7610, R8 ;  /* 0x00007610ff087816 */ /* 0x000fc60000000008 */
[----:B0-----:R-:W-:Y:S01]  /*15b0*/  IMAD R95, R95, 0x12, RZ ;  /* 0x000000125f5f7824 */ /* 0x001fe200078e02ff */
[----:B------:R0:W3:Y:S01]  /*15c0*/  @P3 LDG.E.U16 R6, desc[UR14][R98.64] ;  /* 0x0000000e62063981 */ /* 0x0000e2000c1e1500 */
[----:B------:R-:W-:Y:S01]  /*15d0*/  IMAD.WIDE R92, R111, 0x2, R90 ;  /* 0x000000026f5c7825 */ /* 0x000fe200078e025a */
[----:B------:R-:W-:Y:S01]  /*15e0*/  PRMT R19, RZ, 0x7610, R19 ;  /* 0x00007610ff137816 */ /* 0x000fe20000000013 */
[----:B------:R-:W1:Y:S01]  /*15f0*/  LDC R111, c[0x0][0x238] ;  /* 0x00008e00ff6f7b82 */ /* 0x000e620000000800 */
[----:B------:R0:W3:Y:S01]  /*1600*/  @P2 LDG.E.U16 R8, desc[UR14][R96.64] ;  /* 0x0000000e60082981 */ /* 0x0000e2000c1e1500 */
[----:B------:R-:W-:Y:S01]  /*1610*/  IMAD.WIDE R94, R95, 0x2, R90 ;  /* 0x000000025f5e7825 */ /* 0x000fe200078e025a */
[----:B------:R-:W-:-:S04]  /*1620*/  ISETP.GT.AND P4, PT, R5, 0x10, PT ;  /* 0x000000100500780c */ /* 0x000fc80003f84270 */
[----:B------:R0:W3:Y:S02]  /*1630*/  @P1 LDG.E.U16 R19, desc[UR14][R94.64] ;  /* 0x0000000e5e131981 */ /* 0x0000e4000c1e1500 */
[----:B0-----:R-:W0:Y:S01]  /*1640*/  LDC R99, c[0x0][0x238] ;  /* 0x00008e00ff637b82 */ /* 0x001e220000000800 */
[----:B------:R-:W-:-:S07]  /*1650*/  IMAD.SHL.U32 R100, R100, 0x10, RZ ;  /* 0x0000001064647824 */ /* 0x000fce00078e00ff */
[----:B------:R-:W1:Y:S01]  /*1660*/  LDC R97, c[0x0][0x238] ;  /* 0x00008e00ff617b82 */ /* 0x000e620000000800 */
[----:B------:R-:W-:-:S07]  /*1670*/  PRMT R88, RZ, 0x7610, R88 ;  /* 0x00007610ff587816 */ /* 0x000fce0000000058 */
[----:B------:R-:W1:Y:S01]  /*1680*/  LDC R95, c[0x0][0x238] ;  /* 0x00008e00ff5f7b82 */ /* 0x000e620000000800 */
[C---:B------:R-:W-:Y:S01]  /*1690*/  ISETP.GT.AND P0, PT, R5.reuse, 0x11, PT ;  /* 0x000000110500780c */ /* 0x040fe20003f04270 */
[----:B------:R-:W-:Y:S01]  /*16a0*/  IMAD.WIDE R100, R100, 0x2, R90 ;  /* 0x0000000264647825 */ /* 0x000fe200078e025a */
[C---:B------:R-:W-:Y:S02]  /*16b0*/  ISETP.GT.AND P3, PT, R5.reuse, 0x14, PT ;  /* 0x000000140500780c */ /* 0x040fe40003f64270 */
[----:B------:R-:W-:Y:S02]  /*16c0*/  PRMT R22, RZ, 0x7610, R22 ;  /* 0x00007610ff167816 */ /* 0x000fe40000000016 */
[----:B------:R1:W2:Y:S01]  /*16d0*/  @P4 LDG.E.U16 R88, desc[UR14][R100.64] ;  /* 0x0000000e64584981 */ /* 0x0002a2000c1e1500 */
[----:B------:R-:W-:Y:S01]  /*16e0*/  ISETP.GT.AND P4, PT, R5, 0x15, PT ;  /* 0x000000150500780c */ /* 0x000fe20003f84270 */
[----:B0-----:R-:W-:Y:S02]  /*16f0*/  IMAD R99, R99, 0x14, RZ ;  /* 0x0000001463637824 */ /* 0x001fe400078e02ff */
[----:B-1----:R-:W-:Y:S01]  /*1700*/  IMAD R111, R111, 0x15, RZ ;  /* 0x000000156f6f7824 */ /* 0x002fe200078e02ff */
[----:B------:R-:W-:-:S02]  /*1710*/  ISETP.GT.AND P2, PT, R5, 0x13, PT ;  /* 0x000000130500780c */ /* 0x000fc40003f44270 */
[----:B------:R0:W5:Y:S01]  /*1720*/  @P0 LDG.E.U16 R22, desc[UR14][R92.64] ;  /* 0x0000000e5c160981 */ /* 0x000162000c1e1500 */
[----:B------:R-:W-:Y:S01]  /*1730*/  PRMT R13, RZ, 0x7610, R13 ;  /* 0x00007610ff0d7816 */ /* 0x000fe2000000000d */
[----:B------:R-:W-:Y:S01]  /*1740*/  IMAD.WIDE R98, R99, 0x2, R90 ;  /* 0x0000000263627825 */ /* 0x000fe200078e025a */
[----:B------:R-:W-:Y:S02]  /*1750*/  PRMT R10, RZ, 0x7610, R10 ;  /* 0x00007610ff0a7816 */ /* 0x000fe4000000000a */
[----:B------:R-:W-:Y:S01]  /*1760*/  ISETP.GT.AND P0, PT, R5, 0x16, PT ;  /* 0x000000160500780c */ /* 0x000fe20003f04270 */
[----:B------:R-:W-:Y:S01]  /*1770*/  IMAD.WIDE R100, R111, 0x2, R90 ;  /* 0x000000026f647825 */ /* 0x000fe200078e025a */
[----:B------:R-:W-:Y:S01]  /*1780*/  PRMT R16, RZ, 0x7610, R16 ;  /* 0x00007610ff107816 */ /* 0x000fe20000000010 */
[----:B------:R-:W3:Y:S01]  /*1790*/  @P3 LDG.E.U16 R13, desc[UR14][R98.64] ;  /* 0x0000000e620d3981 */ /* 0x000ee2000c1e1500 */
[----:B------:R-:W-:Y:S01]  /*17a0*/  ISETP.GT.AND P1, PT, R5, 0x17, PT ;  /* 0x000000170500780c */ /* 0x000fe20003f24270 */
[----:B------:R-:W-:-:S02]  /*17b0*/  IMAD R97, R97, 0x13, RZ ;  /* 0x0000001361617824 */ /* 0x000fc400078e02ff */
[----:B------:R-:W-:Y:S01]  /*17c0*/  IMAD R95, R95, 0x16, RZ ;  /* 0x000000165f5f7824 */ /* 0x000fe200078e02ff */
[----:B------:R1:W3:Y:S01]  /*17d0*/  @P4 LDG.E.U16 R10, desc[UR14][R100.64] ;  /* 0x0000000e640a4981 */ /* 0x0002e2000c1e1500 */
[----:B------:R-:W-:Y:S01]  /*17e0*/  IMAD.WIDE R96, R97, 0x2, R90 ;  /* 0x0000000261607825 */ /* 0x000fe200078e025a */
[----:B0-----:R-:W-:Y:S01]  /*17f0*/  PRMT R92, RZ, 0x7610, R92 ;  /* 0x00007610ff5c7816 */ /* 0x001fe2000000005c */
[----:B------:R-:W0:Y:S02]  /*1800*/  LDC R111, c[0x0][0x238] ;  /* 0x00008e00ff6f7b82 */ /* 0x000e240000000800 */
[----:B------:R-:W-:Y:S01]  /*1810*/  IMAD.WIDE R94, R95, 0x2, R90 ;  /* 0x000000025f5e7825 */ /* 0x000fe200078e025a */
[----:B------:R1:W3:Y:S02]  /*1820*/  @P2 LDG.E.U16 R16, desc[UR14][R96.64] ;  /* 0x0000000e60102981 */ /* 0x0002e4000c1e1500 */
[----:B-1----:R-:W-:-:S03]  /*1830*/  PRMT R100, RZ, 0x7610, R100 ;  /* 0x00007610ff647816 */ /* 0x002fc60000000064 */
[----:B------:R-:W1:Y:S03]  /*1840*/  LDC R99, c[0x0][0x238] ;  /* 0x00008e00ff637b82 */ /* 0x000e660000000800 */
[----:B------:R0:W3:Y:S05]  /*1850*/  @P0 LDG.E.U16 R100, desc[UR14][R94.64] ;  /* 0x0000000e5e640981 */ /* 0x0000ea000c1e1500 */
[----:B------:R-:W1:Y:S08]  /*1860*/  LDC R97, c[0x0][0x238] ;  /* 0x00008e00ff617b82 */ /* 0x000e700000000800 */
[----:B0-----:R-:W0:Y:S01]  /*1870*/  LDC R95, c[0x0][0x238] ;  /* 0x00008e00ff5f7b82 */ /* 0x001e220000000800 */
[----:B------:R-:W-:-:S02]  /*1880*/  ISETP.GT.AND P2, PT, R5, 0x18, PT ;  /* 0x000000180500780c */ /* 0x000fc40003f44270 */
[----:B------:R-:W-:Y:S01]  /*1890*/  ISETP.GT.AND P3, PT, R5, 0x19, PT ;  /* 0x000000190500780c */ /* 0x000fe20003f64270 */
[----:B-1----:R-:W-:-:S04]  /*18a0*/  IMAD R99, R99, 0x18, RZ ;  /* 0x0000001863637824 */ /* 0x002fc800078e02ff */
[----:B------:R-:W-:Y:S01]  /*18b0*/  IMAD.WIDE R98, R99, 0x2, R90 ;  /* 0x0000000263627825 */ /* 0x000fe200078e025a */
[----:B------:R-:W-:-:S03]  /*18c0*/  PRMT R93, RZ, 0x7610, R93 ;  /* 0x00007610ff5d7816 */ /* 0x000fc6000000005d */
[----:B------:R-:W-:Y:S02]  /*18d0*/  IMAD R97, R97, 0x17, RZ ;  /* 0x0000001761617824 */ /* 0x000fe400078e02ff */
[----:B------:R1:W5:Y:S02]  /*18e0*/  @P2 LDG.E.U16 R92, desc[UR14][R98.64] ;  /* 0x0000000e625c2981 */ /* 0x000364000c1e1500 */
[----:B------:R-:W-:-:S04]  /*18f0*/  IMAD.WIDE R96, R97, 0x2, R90 ;  /* 0x0000000261607825 */ /* 0x000fc800078e025a */
[----:B0-----:R-:W-:Y:S01]  /*1900*/  IMAD R95, R95, 0x19, RZ ;  /* 0x000000195f5f7824 */ /* 0x001fe200078e02ff */
[----:B------:R0:W3:Y:S01]  /*1910*/  @P1 LDG.E.U16 R93, desc[UR14][R96.64] ;  /* 0x0000000e605d1981 */ /* 0x0000e2000c1e1500 */
[----:B-1----:R-:W-:Y:S02]  /*1920*/  PRMT R98, RZ, 0x7610, R98 ;  /* 0x00007610ff627816 */ /* 0x002fe40000000062 */
[----:B------:R-:W-:-:S05]  /*1930*/  IMAD.WIDE R94, R95, 0x2, R90 ;  /* 0x000000025f5e7825 */ /* 0x000fca00078e025a */
[----:B------:R1:W3:Y:S01]  /*1940*/  @P3 LDG.E.U16 R98, desc[UR14][R94.64] ;  /* 0x0000000e5e623981 */ /* 0x0002e2000c1e1500 */
[----:B0-----:R-:W0:Y:S08]  /*1950*/  LDC R97, c[0x0][0x238] ;  /* 0x00008e00ff617b82 */ /* 0x001e300000000800 */
[----:B-1----:R-:W1:Y:S01]  /*1960*/  LDC R95, c[0x0][0x238] ;  /* 0x00008e00ff5f7b82 */ /* 0x002e620000000800 */
[----:B------:R-:W-:-:S02]  /*1970*/  ISETP.GT.AND P4, PT, R5, 0x1a, PT ;  /* 0x0000001a0500780c */ /* 0x000fc40003f84270 */
[C---:B------:R-:W-:Y:S02]  /*1980*/  ISETP.GT.AND P1, PT, R5.reuse, 0x1b, PT ;  /* 0x0000001b0500780c */ /* 0x040fe40003f24270 */
[----:B------:R-:W-:Y:S02]  /*1990*/  ISETP.GT.AND P0, PT, R5, 0x1, PT ;  /* 0x000000010500780c */ /* 0x000fe40003f04270 */
[----:B------:R-:W-:Y:S02]  /*19a0*/  PRMT R99, RZ, 0x7610, R99 ;  /* 0x00007610ff637816 */ /* 0x000fe40000000063 */
[----:B------:R-:W-:Y:S01]  /*19b0*/  PRMT R107, RZ, 0x7610, R107 ;  /* 0x00007610ff6b7816 */ /* 0x000fe2000000006b */
[----:B0-----:R-:W-:-:S04]  /*19c0*/  IMAD R97, R97, 0x1a, RZ ;  /* 0x0000001a61617824 */ /* 0x001fc800078e02ff */
[----:B------:R-:W-:-:S04]  /*19d0*/  IMAD.WIDE R96, R97, 0x2, R90 ;  /* 0x0000000261607825 */ /* 0x000fc800078e025a */
[----:B-1----:R-:W-:Y:S01]  /*19e0*/  IMAD R95, R95, 0x1b, RZ ;  /* 0x0000001b5f5f7824 */ /* 0x002fe200078e02ff */
[----:B------:R0:W3:Y:S03]  /*19f0*/  @P4 LDG.E.U16 R99, desc[UR14][R96.64] ;  /* 0x0000000e60634981 */ /* 0x0000e6000c1e1500 */
[----:B------:R-:W-:Y:S01]  /*1a00*/  IMAD.WIDE R94, R95, 0x2, R90 ;  /* 0x000000025f5e7825 */ /* 0x000fe200078e025a */
[----:B------:R-:W-:-:S04]  /*1a10*/  PRMT R101, RZ, 0x7610, R101 ;  /* 0x00007610ff657816 */ /* 0x000fc80000000065 */
[----:B------:R1:W3:Y:S01]  /*1a20*/  @P1 LDG.E.U16 R107, desc[UR14][R94.64] ;  /* 0x0000000e5e6b1981 */ /* 0x0002e2000c1e1500 */
[----:B0-----:R-:W-:-:S05]  /*1a30*/  IMAD.WIDE R96, R111, 0x2, R90 ;  /* 0x000000026f607825 */ /* 0x001fca00078e025a */
[----:B------:R0:W3:Y:S01]  /*1a40*/  @P0 LDG.E.U16 R101, desc[UR14][R96.64] ;  /* 0x0000000e60650981 */ /* 0x0000e2000c1e1500 */
[----:B-1----:R-:W1:Y:S08]  /*1a50*/  LDC R95, c[0x0][0x238] ;  /* 0x00008e00ff5f7b82 */ /* 0x002e700000000800 */
[----:B0-----:R-:W0:Y:S01]  /*1a60*/  LDC R97, c[0x0][0x238] ;  /* 0x00008e00ff617b82 */ /* 0x001e220000000800 */
[----:B------:R-:W-:-:S02]  /*1a70*/  ISETP.GT.AND P2, PT, R5, 0x1c, PT ;  /* 0x0000001c0500780c */ /* 0x000fc40003f44270 */
[----:B------:R-:W-:Y:S01]  /*1a80*/  PRMT R111, RZ, 0x7610, R111 ;  /* 0x00007610ff6f7816 */ /* 0x000fe2000000006f */
[----:B-1----:R-:W-:-:S04]  /*1a90*/  IMAD R95, R95, 0x1c, RZ ;  /* 0x0000001c5f5f7824 */ /* 0x002fc800078e02ff */
[----:B------:R-:W-:-:S04]  /*1aa0*/  IMAD.WIDE R94, R95, 0x2, R90 ;  /* 0x000000025f5e7825 */ /* 0x000fc800078e025a */
[----:B0-----:R-:W-:Y:S02]  /*1ab0*/  IMAD R97, R97, 0x1d, RZ ;  /* 0x0000001d61617824 */ /* 0x001fe400078e02ff */
[----:B------:R0:W3:Y:S02]  /*1ac0*/  @P2 LDG.E.U16 R111, desc[UR14][R94.64] ;  /* 0x0000000e5e6f2981 */ /* 0x0000e4000c1e1500 */
[----:B0-----:R-:W-:Y:S02]  /*1ad0*/  IMAD.WIDE R94, R97, 0x2, R90 ;  /* 0x00000002615e7825 */ /* 0x001fe400078e025a */
[----:B------:R-:W0:Y:S01]  /*1ae0*/  LDC R97, c[0x0][0x238] ;  /* 0x00008e00ff617b82 */ /* 0x000e220000000800 */
[C---:B------:R-:W-:Y:S02]  /*1af0*/  ISETP.GT.AND P0, PT, R5.reuse, 0x1d, PT ;  /* 0x0000001d0500780c */ /* 0x040fe40003f04270 */
[----:B------:R-:W-:Y:S02]  /*1b00*/  PRMT R113, RZ, 0x7610, R113 ;  /* 0x00007610ff717816 */ /* 0x000fe40000000071 */
[----:B------:R-:W-:-:S09]  /*1b10*/  ISETP.GT.AND P1, PT, R5, 0x1e, PT ;  /* 0x0000001e0500780c */ /* 0x000fd20003f24270 */
[----:B------:R1:W3:Y:S01]  /*1b20*/  @P0 LDG.E.U16 R113, desc[UR14][R94.64] ;  /* 0x0000000e5e710981 */ /* 0x0002e2000c1e1500 */
[----:B0-----:R-:W-:-:S04]  /*1b30*/  IMAD R97, R97, 0x1e, RZ ;  /* 0x0000001e61617824 */ /* 0x001fc800078e02ff */
[----:B-1----:R-:W-:Y:S02]  /*1b40*/  IMAD.WIDE R94, R97, 0x2, R90 ;  /* 0x00000002615e7825 */ /* 0x002fe400078e025a */
[----:B------:R-:W0:Y:S01]  /*1b50*/  LDC R97, c[0x0][0x238] ;  /* 0x00008e00ff617b82 */ /* 0x000e220000000800 */
[----:B------:R-:W-:Y:S02]  /*1b60*/  PRMT R115, RZ, 0x7610, R115 ;  /* 0x00007610ff737816 */ /* 0x000fe40000000073 */
[----:B------:R-:W-:-:S04]  /*1b70*/  ISETP.GT.AND P0, PT, R5, RZ, PT ;  /* 0x000000ff0500720c */ /* 0x000fc80003f04270 */
[----:B------:R1:W3:Y:S01]  /*1b80*/  @P1 LDG.E.U16 R115, desc[UR14][R94.64] ;  /* 0x0000000e5e731981 */ /* 0x0002e2000c1e1500 */
[----:B------:R-:W-:Y:S02]  /*1b90*/  ISETP.GT.AND P1, PT, R5, 0x1f, PT ;  /* 0x0000001f0500780c */ /* 0x000fe40003f24270 */
[----:B------:R-:W-:Y:S02]  /*1ba0*/  PRMT R116, RZ, 0x7610, R116 ;  /* 0x00007610ff747816 */ /* 0x000fe40000000074 */
[----:B------:R-:W-:-:S04]  /*1bb0*/  PRMT R117, RZ, 0x7610, R117 ;  /* 0x00007610ff757816 */ /* 0x000fc80000000075 */
[----:B------:R-:W3:Y:S01]  /*1bc0*/  @P0 LDG.E.U16 R116, desc[UR14][R90.64] ;  /* 0x0000000e5a740981 */ /* 0x000ee2000c1e1500 */
[----:B0-----:R-:W-:-:S04]  /*1bd0*/  IMAD R97, R97, 0x1f, RZ ;  /* 0x0000001f61617824 */ /* 0x001fc800078e02ff */
[----:B-1----:R-:W-:-:S05]  /*1be0*/  IMAD.WIDE R94, R97, 0x2, R90 ;  /* 0x00000002615e7825 */ /* 0x002fca00078e025a */
[----:B------:R0:W3:Y:S01]  /*1bf0*/  @P1 LDG.E.U16 R117, desc[UR14][R94.64] ;  /* 0x0000000e5e751981 */ /* 0x0000e2000c1e1500 */
[----:B------:R-:W-:Y:S01]  /*1c00*/  BAR.SYNC.DEFER_BLOCKING 0x0 ;  /* 0x0000000000007b1d */ /* 0x000fe20000010000 */
[----:B------:R-:W-:Y:S01]  /*1c10*/  ISETP.GE.AND P0, PT, R122, R5, PT ;  /* 0x000000057a00720c */ /* 0x000fe20003f06270 */
[----:B0-----:R-:W-:Y:S02]  /*1c20*/  IMAD.MOV.U32 R94, RZ, RZ, R103 ;  /* 0x000000ffff5e7224 */ /* 0x001fe400078e0067 */
[--C-:B------:R-:W-:Y:S01]  /*1c30*/  IMAD.MOV.U32 R95, RZ, RZ, R102.reuse ;  /* 0x000000ffff5f7224 */ /* 0x100fe200078e0066 */
[----:B------:R-:W-:Y:S01]  /*1c40*/  PRMT R102, RZ, 0x7610, R102 ;  /* 0x00007610ff667816 */ /* 0x000fe20000000066 */
[----:B------:R-:W-:Y:S01]  /*1c50*/  IMAD.WIDE R96, R104, 0x2, R94 ;  /* 0x0000000268607825 */ /* 0x000fe200078e025e */
[----:B------:R-:W-:Y:S02]  /*1c60*/  PRMT R103, RZ, 0x7610, R103 ;  /* 0x00007610ff677816 */ /* 0x000fe40000000067 */
[----:B------:R-:W-:-:S05]  /*1c70*/  PRMT R123, RZ, 0x7610, R123 ;  /* 0x00007610ff7b7816 */ /* 0x000fca000000007b */
[----:B------:R0:W3:Y:S02]  /*1c80*/  @!P0 LDG.E.U16 R102, desc[UR14][R96.64] ;  /* 0x0000000e60668981 */ /* 0x0000e4000c1e1500 */
[----:B0-----:R-:W-:-:S05]  /*1c90*/  IMAD.WIDE R96, R105, 0x2, R94 ;  /* 0x0000000269607825 */ /* 0x001fca00078e025e */
[----:B------:R0:W3:Y:S01]  /*1ca0*/  @!P0 LDG.E.U16 R103, desc[UR14][R96.64] ;  /* 0x0000000e60678981 */ /* 0x0000e2000c1e1500 */
[----:B------:R-:W-:Y:S01]  /*1cb0*/  PRMT R125, RZ, 0x7610, R125 ;  /* 0x00007610ff7d7816 */ /* 0x000fe2000000007d */
[----:B0-----:R-:W-:-:S05]  /*1cc0*/  IMAD.WIDE R96, R106, 0x2, R94 ;  /* 0x000000026a607825 */ /* 0x001fca00078e025e */
[----:B------:R0:W3:Y:S02]  /*1cd0*/  @!P0 LDG.E.U16 R123, desc[UR14][R96.64] ;  /* 0x0000000e607b8981 */ /* 0x0000e4000c1e1500 */
[----:B0-----:R-:W-:-:S05]  /*1ce0*/  IMAD.WIDE R96, R108, 0x2, R94 ;  /* 0x000000026c607825 */ /* 0x001fca00078e025e */
[----:B------:R0:W3:Y:S04]  /*1cf0*/  @!P0 LDG.E.U16 R125, desc[UR14][R96.64] ;  /* 0x0000000e607d8981 */ /* 0x0000e8000c1e1500 */
[----:B----4-:R-:W-:Y:S04]  /*1d00*/  STS.U16 [R3+UR12+0x400], R89 ;  /* 0x0004005903007988 */ /* 0x010fe8000800040c */
[----:B--2---:R-:W-:Y:S01]  /*1d10*/  STS.U16 [R3+UR12+0x800], R88 ;  /* 0x0008005803007988 */ /* 0x004fe2000800040c */
[----:B------:R-:W-:Y:S01]  /*1d20*/  USHF.L.U32 UR4, UR13, 0x6, URZ ;  /* 0x000000060d047899 */ /* 0x000fe2000800063f */
[----:B0-----:R-:W0:Y:S02]  /*1d30*/  LDC R97, c[0x0][0x23c] ;  /* 0x00008f00ff617b82 */ /* 0x001e240000000800 */
[----:B-----5:R-:W-:Y:S01]  /*1d40*/  STS.U16 [R3+UR12+0xc00], R92 ;  /* 0x000c005c03007988 */ /* 0x020fe2000800040c */
[----:B------:R-:W-:-:S04]  /*1d50*/  ULOP3.LUT UR4, UR4, 0x300, URZ, 0xc0, !UPT ;  /* 0x0000030004047892 */ /* 0x000fc8000f8ec03f */
[----:B------:R-:W-:-:S04]  /*1d60*/  ULEA.HI UR4, UR12, UR4, URZ, 0x1c ;  /* 0x000000040c047291 */ /* 0x000fc8000f8fe03f */
[----:B------:R-:W-:Y:S01]  /*1d70*/  ULOP3.LUT UR8, UR4, 0x3fff, URZ, 0xc0, !UPT ;  /* 0x00003fff04087892 */ /* 0x000fe2000f8ec03f */
[----:B------:R-:W-:Y:S02]  /*1d80*/  UMOV UR9, 0x40000040 ;  /* 0x4000004000097882 */ /* 0x000fe40000000000 */
[----:B------:R-:W-:Y:S01]  /*1d90*/  UMOV UR4, URZ ;  /* 0x0000003f00047c82 */ /* 0x000fe20008000000 */
[----:B---3--:R-:W-:Y:S04]  /*1da0*/  STS.U16 [R3+UR12], R116 ;  /* 0x0000007403007988 */ /* 0x008fe8000800040c */
[----:B------:R-:W-:Y:S04]  /*1db0*/  STS.U16 [R121+UR12+0x80], R101 ;  /* 0x0000806579007988 */ /* 0x000fe8000800040c */
        /* <DEDUP_REMOVED lines=28> */
[----:B------:R1:W-:Y:S04]  /*1f80*/  STS.U16 [R2+UR12+0x8400], R103 ;  /* 0x0084006702007988 */ /* 0x0003e8000800040c */
[----:B------:R2:W-:Y:S04]  /*1f90*/  STS.U16 [R2+UR12+0x8800], R123 ;  /* 0x0088007b02007988 */ /* 0x0005e8000800040c */
[----:B------:R2:W-:Y:S01]  /*1fa0*/  STS.U16 [R2+UR12+0x8c00], R125 ;  /* 0x008c007d02007988 */ /* 0x0005e2000800040c */
[----:B------:R3:W-:Y:S06]  /*1fb0*/  MEMBAR.ALL.CTA ;  /* 0x0000000000007992 */ /* 0x0007ec0000008000 */
[----:B---3--:R-:W3:Y:S02]  /*1fc0*/  FENCE.VIEW.ASYNC.S ;  /* 0x00000000000073c6 */ /* 0x008ee40000000000 */
[----:B---3--:R-:W-:Y:S06]  /*1fd0*/  BAR.SYNC.DEFER_BLOCKING 0x0 ;  /* 0x0000000000007b1d */ /* 0x008fec0000010000 */
[----:B------:R-:W-:-:S06]  /*1fe0*/  WARPGROUP.ARRIVE ;  /* 0x00000000000079c5 */ /* 0x000fcc0000000000 */
[----:B------:R-:W-:Y:S01]  /*1ff0*/  HGMMA.64x64x16.F32 R56, gdesc[UR8].tnspA, R56 ;  /* 0x20e00000083879f0 */ /* 0x000fe20008700838 */
[----:B------:R-:W-:-:S04]  /*2000*/  UIADD3 UR8, UP0, UR8, 0x80, URZ ;  /* 0x0000008008087890 */ /* 0x000fc8000ff1e03f */
[----:B------:R-:W-:-:S03]  /*2010*/  UIADD3.X UR5, UR4, 0x40000040, URZ, UP0, !UPT ;  /* 0x4000004004057890 */ /* 0x000fc600087fe43f */
[----:B------:R-:W-:Y:S02]  /*2020*/  UMOV UR4, UR8 ;  /* 0x0000000800047c82 */ /* 0x000fe40008000000 */
[----:B------:R-:W-:-:S04]  /*2030*/  UIADD3.64 UR8, UR4, 0x380, URZ ;  /* 0x0000038004087897 */ /* 0x000fc8000fffe03f */
[----:B------:R-:W-:Y:S05]  /*2040*/  HGMMA.64x64x16.F32 R56, gdesc[UR4].tnspA, R56 ;  /* 0x20e00000043879f0 */ /* 0x000fea0008700838 */
[----:B------:R-:W-:Y:S01]  /*2050*/  HGMMA.64x64x16.F32 R24, gdesc[UR8].tnspA, R24 ;  /* 0x20e00000081879f0 */ /* 0x000fe20008700818 */
[----:B------:R-:W-:Y:S01]  /*2060*/  UIADD3.64 UR4, UR4, 0x400, URZ ;  /* 0x0000040004047897 */ /* 0x000fe2000fffe03f */
[----:B------:R-:W-:-:S05]  /*2070*/  VIADD R4, R4, 0xffffffff ;  /* 0xffffffff04047836 */ /* 0x000fca0000000000 */
[----:B------:R-:W-:-:S03]  /*2080*/  ISETP.NE.U32.AND P0, PT, R4, RZ, PT ;  /* 0x000000ff0400720c */ /* 0x000fc60003f05070 */
[----:B------:R-:W-:Y:S01]  /*2090*/  HGMMA.64x64x16.F32 R24, gdesc[UR4].tnspA, R24, gsb0 ;  /* 0x20e00000041879f0 */ /* 0x000fe20008000818 */
[----:B0-----:R-:W-:-:S04]  /*20a0*/  IMAD.SHL.U32 R97, R97, 0x20, RZ ;  /* 0x0000002061617824 */ /* 0x001fc800078e00ff */
[----:B------:R-:W-:-:S04]  /*20b0*/  IMAD.WIDE R94, R97, 0x2, R94 ;  /* 0x00000002615e7825 */ /* 0x000fc800078e025e */
[----:B------:R-:W-:-:S04]  /*20c0*/  IMAD.WIDE R90, R124, 0x2, R90 ;  /* 0x000000027c5a7825 */ /* 0x000fc800078e025a */
[----:B-1----:R-:W-:Y:S02]  /*20d0*/  IMAD.MOV.U32 R103, RZ, RZ, R94 ;  /* 0x000000ffff677224 */ /* 0x002fe400078e005e */
[----:B------:R-:W-:Y:S02]  /*20e0*/  IMAD.MOV.U32 R102, RZ, RZ, R95 ;  /* 0x000000ffff667224 */ /* 0x000fe400078e005f */
[----:B------:R-:W-:Y:S01]  /*20f0*/  VIADD R5, R5, 0xffffffe0 ;  /* 0xffffffe005057836 */ /* 0x000fe20000000000 */
[----:B------:R-:W-:Y:S02]  /*2100*/  WARPGROUP.DEPBAR.LE gsb0, 0x0 ;  /* 0x00008000000079c5 */ /* 0x000fe40000010000 */
[----:B--2---:R-:W-:Y:S05]  /*2110*/  @P0 BRA `(.L_x_1) ;  /* 0xffffffec00c80947 */ /* 0x004fea000383ffff */
[----:B------:R-:W-:Y:S02]  /*2120*/  F2FP.F16.F32.PACK_AB R55, R55, R54 ;  /* 0x000000363737723e */ /* 0x000fe400000000ff */
[----:B------:R-:W-:Y:S02]  /*2130*/  F2FP.F16.F32.PACK_AB R51, R51, R50 ;  /* 0x000000323333723e */ /* 0x000fe400000000ff */
[----:B------:R-:W-:Y:S02]  /*2140*/  F2FP.F16.F32.PACK_AB R47, R47, R46 ;  /* 0x0000002e2f2f723e */ /* 0x000fe400000000ff */
[----:B------:R-:W-:Y:S02]  /*2150*/  F2FP.F16.F32.PACK_AB R43, R43, R42 ;  /* 0x0000002a2b2b723e */ /* 0x000fe400000000ff */
[----:B------:R-:W-:Y:S02]  /*2160*/  F2FP.F16.F32.PACK_AB R39, R39, R38 ;  /* 0x000000262727723e */ /* 0x000fe400000000ff */
[----:B------:R-:W-:-:S02]  /*2170*/  F2FP.F16.F32.PACK_AB R31, R31, R30 ;  /* 0x0000001e1f1f723e */ /* 0x000fc400000000ff */
        /* <DEDUP_REMOVED lines=25> */
[----:B------:R-:W-:-:S07]  /*2310*/  F2FP.F16.F32.PACK_AB R24, R57, R56 ;  /* 0x000000383918723e */ /* 0x000fce00000000ff */
.L_x_0:
[----:B------:R-:W0:Y:S01]  /*2320*/  S2R R7, SR_TID.X ;  /* 0x0000000000077919 */ /* 0x000e220000002100 */
[----:B------:R-:W-:Y:S01]  /*2330*/  ULDC.64 UR6, c[0x0][0x228] ;  /* 0x00008a0000067ab9 */ /* 0x000fe20000000a00 */
[C---:B------:R-:W-:Y:S01]  /*2340*/  VIADD R5, R0.reuse, 0x1 ;  /* 0x0000000100057836 */ /* 0x040fe20000000000 */
[----:B------:R-:W-:Y:S01]  /*2350*/  BAR.SYNC.DEFER_BLOCKING 0x0 ;  /* 0x0000000000007b1d */ /* 0x000fe20000010000 */
[----:B------:R-:W-:Y:S01]  /*2360*/  ISETP.GE.AND P0, PT, R109, UR6, PT ;  /* 0x000000066d007c0c */ /* 0x000fe2000bf06270 */
[C---:B------:R-:W-:Y:S02]  /*2370*/  VIADD R4, R0.reuse, 0x2 ;  /* 0x0000000200047836 */ /* 0x040fe40000000000 */
[----:B------:R-:W-:Y:S01]  /*2380*/  VIADD R6, R0, 0x3 ;  /* 0x0000000300067836 */ /* 0x000fe20000000000 */
[----:B------:R-:W-:Y:S01]  /*2390*/  ISETP.LT.AND P2, PT, R5, UR7, !P0 ;  /* 0x0000000705007c0c */ /* 0x000fe2000c741270 */
[----:B------:R-:W-:Y:S01]  /*23a0*/  ULDC UR4, c[0x0][0x244] ;  /* 0x0000910000047ab9 */ /* 0x000fe20000000800 */
[----:B------:R-:W-:Y:S01]  /*23b0*/  ISETP.LT.AND P1, PT, R4, UR7, !P0 ;  /* 0x0000000704007c0c */ /* 0x000fe2000c721270 */
[----:B------:R-:W-:Y:S01]  /*23c0*/  VIADD R4, R0, 0x4 ;  /* 0x0000000400047836 */ /* 0x000fe20000000000 */
[----:B------:R-:W-:Y:S01]  /*23d0*/  ISETP.LT.AND P5, PT, R6, UR7, !P0 ;  /* 0x0000000706007c0c */ /* 0x000fe2000c7a1270 */
[----:B------:R-:W-:Y:S01]  /*23e0*/  IMAD R109, R109, UR4, RZ ;  /* 0x000000046d6d7c24 */ /* 0x000fe2000f8e02ff */
[----:B------:R-:W-:Y:S01]  /*23f0*/  ULDC UR6, c[0x0][0x248] ;  /* 0x0000920000067ab9 */ /* 0x000fe20000000800 */
[----:B------:R-:W-:Y:S01]  /*2400*/  ULDC.64 UR4, c[0x0][0x220] ;  /* 0x0000880000047ab9 */ /* 0x000fe20000000a00 */
[----:B------:R-:W-:Y:S01]  /*2410*/  ISETP.LT.AND P4, PT, R4, UR7, !P0 ;  /* 0x0000000704007c0c */ /* 0x000fe2000c781270 */
[----:B------:R-:W-:-:S02]  /*2420*/  IMAD R20, R0, UR6, RZ ;  /* 0x0000000600147c24 */ /* 0x000fc4000f8e02ff */
[C---:B0-----:R-:W-:Y:S01]  /*2430*/  IMAD.SHL.U32 R2, R7.reuse, 0x10, RZ ;  /* 0x0000001007027824 */ /* 0x041fe200078e00ff */
[C---:B------:R-:W-:Y:S01]  /*2440*/  LOP3.LUT R5, R7.reuse, 0x1e0, RZ, 0xc0, !PT ;  /* 0x000001e007057812 */ /* 0x040fe200078ec0ff */
[----:B------:R-:W-:-:S03]  /*2450*/  IMAD.SHL.U32 R3, R7, 0x100, RZ ;  /* 0x0000010007037824 */ /* 0x000fc600078e00ff */
[----:B------:R-:W-:Y:S02]  /*2460*/  LOP3.LUT R2, R2, 0xf0, RZ, 0xc0, !PT ;  /* 0x000000f002027812 */ /* 0x000fe400078ec0ff */
[----:B------:R-:W-:-:S04]  /*2470*/  LOP3.LUT R3, R3, 0x1000, RZ, 0xc0, !PT ;  /* 0x0000100003037812 */ /* 0x000fc800078ec0ff */
[----:B------:R-:W-:Y:S02]  /*2480*/  IADD3 R2, R3, UR12, R2 ;  /* 0x0000000c03027c10 */ /* 0x000fe4000fffe002 */
[----:B------:R-:W-:-:S03]  /*2490*/  LOP3.LUT R3, R7, 0x1ff, RZ, 0xc0, !PT ;  /* 0x000001ff07037812 */ /* 0x000fc600078ec0ff */
[----:B------:R-:W-:Y:S01]  /*24a0*/  IMAD R56, R5, 0x8, R2 ;  /* 0x0000000805387824 */ /* 0x000fe200078e0202 */
[----:B------:R-:W-:Y:S02]  /*24b0*/  LEA R2, R3, UR12, 0x4 ;  /* 0x0000000c03027c11 */ /* 0x000fe4000f8e20ff */
[C---:B------:R-:W-:Y:S02]  /*24c0*/  LEA R3, P3, R109.reuse, UR4, 0x1 ;  /* 0x000000046d037c11 */ /* 0x040fe4000f8608ff */
[----:B------:R-:W-:Y:S01]  /*24d0*/  STSM.16.M88.4 [R56], R24 ;  /* 0x0000001838007844 */ /* 0x000fe20000000200 */
[----:B------:R-:W-:Y:S06]  /*24e0*/  BAR.SYNC.DEFER_BLOCKING 0x0 ;  /* 0x0000000000007b1d */ /* 0x000fec0000010000 */
[----:B------:R-:W0:Y:S02]  /*24f0*/  LDS.128 R32, [R2] ;  /* 0x0000000002207984 */ /* 0x000e240000000c00 */
[----:B------:R-:W-:Y:S06]  /*2500*/  BAR.SYNC.DEFER_BLOCKING 0x0 ;  /* 0x0000000000007b1d */ /* 0x000fec0000010000 */
[----:B------:R1:W-:Y:S02]  /*2510*/  STSM.16.M88.4 [R56], R28 ;  /* 0x0000001c38007844 */ /* 0x0003e40000000200 */
[----:B------:R-:W-:Y:S01]  /*2520*/  BAR.SYNC.DEFER_BLOCKING 0x0 ;  /* 0x0000000000007b1d */ /* 0x000fe20000010000 */
[----:B-1----:R-:W-:Y:S01]  /*2530*/  LEA.HI.X.SX32 R28, R109, UR5, 0x1, P3 ;  /* 0x000000056d1c7c11 */ /* 0x002fe200098f0eff */
[C---:B------:R-:W-:Y:S01]  /*2540*/  VIADD R29, R20.reuse, UR6 ;  /* 0x00000006141d7c36 */ /* 0x040fe20008000000 */
[----:B------:R-:W-:-:S02]  /*2550*/  LEA R30, P6, R20, R3, 0x1 ;  /* 0x00000003141e7211 */ /* 0x000fc400078c08ff */
[----:B------:R-:W-:Y:S02]  /*2560*/  ISETP.LT.AND P3, PT, R0, UR7, !P0 ;  /* 0x0000000700007c0c */ /* 0x000fe4000c761270 */
[----:B------:R-:W-:Y:S01]  /*2570*/  LEA.HI.X.SX32 R31, R20, R28, 0x1, P6 ;  /* 0x0000001c141f7211 */ /* 0x000fe200030f0eff */
[----:B------:R-:W1:Y:S01]  /*2580*/  LDS.128 R4, [R2] ;  /* 0x0000000002047984 */ /* 0x000e620000000c00 */
[----:B------:R-:W-:Y:S06]  /*2590*/  BAR.SYNC.DEFER_BLOCKING 0x0 ;  /* 0x0000000000007b1d */ /* 0x000fec0000010000 */
[----:B------:R-:W-:Y:S02]  /*25a0*/  STSM.16.M88.4 [R56], R16 ;  /* 0x0000001038007844 */ /* 0x000fe40000000200 */
[----:B------:R-:W-:Y:S06]  /*25b0*/  BAR.SYNC.DEFER_BLOCKING 0x0 ;  /* 0x0000000000007b1d */ /* 0x000fec0000010000 */
[----:B------:R-:W2:Y:S02]  /*25c0*/  LDS.128 R8, [R2] ;  /* 0x0000000002087984 */ /* 0x000ea40000000c00 */
[----:B------:R-:W-:Y:S06]  /*25d0*/  BAR.SYNC.DEFER_BLOCKING 0x0 ;  /* 0x0000000000007b1d */ /* 0x000fec0000010000 */
[----:B------:R3:W-:Y:S02]  /*25e0*/  STSM.16.M88.4 [R56], R36 ;  /* 0x0000002438007844 */ /* 0x0007e40000000200 */
[----:B------:R-:W-:Y:S01]  /*25f0*/  BAR.SYNC.DEFER_BLOCKING 0x0 ;  /* 0x0000000000007b1d */ /* 0x000fe20000010000 */
[----:B---3--:R-:W-:Y:S01]  /*2600*/  VIADD R38, R0, 0x5 ;  /* 0x0000000500267836 */ /* 0x008fe20000000000 */
[C---:B------:R-:W-:Y:S01]  /*2610*/  LEA R36, P6, R29.reuse, R3, 0x1 ;  /* 0x000000031d247211 */ /* 0x040fe200078c08ff */
[----:B------:R-:W-:-:S03]  /*2620*/  VIADD R39, R29, UR6 ;  /* 0x000000061d277c36 */ /* 0x000fc60008000000 */
[----:B------:R-:W-:Y:S01]  /*2630*/  LEA.HI.X.SX32 R37, R29, R28, 0x1, P6 ;  /* 0x0000001c1d257211 */ /* 0x000fe200030f0eff */
[----:B------:R-:W-:Y:S01]  /*2640*/  VIADD R29, R39, UR6 ;  /* 0x00000006271d7c36 */ /* 0x000fe20008000000 */
[----:B------:R-:W3:Y:S01]  /*2650*/  LDS.128 R12, [R2] ;  /* 0x00000000020c7984 */ /* 0x000ee20000000c00 */
[----:B------:R-:W-:Y:S06]  /*2660*/  BAR.SYNC.DEFER_BLOCKING 0x0 ;  /* 0x0000000000007b1d */ /* 0x000fec0000010000 */
[----:B------:R0:W-:Y:S02]  /*2670*/  STSM.16.M88.4 [R56], R40 ;  /* 0x0000002838007844 */ /* 0x0001e40000000200 */
[----:B------:R-:W-:Y:S01]  /*2680*/  BAR.SYNC.DEFER_BLOCKING 0x0 ;  /* 0x0000000000007b1d */ /* 0x000fe20000010000 */
[----:B0-----:R-:W-:Y:S01]  /*2690*/  PRMT R41, R32, 0x7632, R41 ;  /* 0x0000763220297816 */ /* 0x001fe20000000029 */
[----:B------:R-:W-:-:S04]  /*26a0*/  VIADD R40, R0, 0x6 ;  /* 0x0000000600287836 */ /* 0x000fc80000000000 */
[----:B------:R-:W0:Y:S02]  /*26b0*/  LDS.128 R16, [R2] ;  /* 0x0000000002107984 */ /* 0x000e240000000c00 */
[----:B------:R-:W-:Y:S06]  /*26c0*/  BAR.SYNC.DEFER_BLOCKING 0x0 ;  /* 0x0000000000007b1d */ /* 0x000fec0000010000 */
[----:B------:R-:W-:Y:S02]  /*26d0*/  STSM.16.M88.4 [R56], R44 ;  /* 0x0000002c38007844 */ /* 0x000fe40000000200 */
[----:B------:R-:W-:Y:S06]  /*26e0*/  BAR.SYNC.DEFER_BLOCKING 0x0 ;  /* 0x0000000000007b1d */ /* 0x000fec0000010000 */
[----:B------:R-:W4:Y:S02]  /*26f0*/  LDS.128 R24, [R2] ;  /* 0x0000000002187984 */ /* 0x000f240000000c00 */
[----:B------:R-:W-:Y:S06]  /*2700*/  BAR.SYNC.DEFER_BLOCKING 0x0 ;  /* 0x0000000000007b1d */ /* 0x000fec0000010000 */
[----:B------:R-:W-:Y:S02]  /*2710*/  STSM.16.M88.4 [R56], R48 ;  /* 0x0000003038007844 */ /* 0x000fe40000000200 */
[----:B------:R-:W-:Y:S06]  /*2720*/  BAR.SYNC.DEFER_BLOCKING 0x0 ;  /* 0x0000000000007b1d */ /* 0x000fec0000010000 */
[----:B------:R-:W5:Y:S02]  /*2730*/  LDS.128 R20, [R2] ;  /* 0x0000000002147984 */ /* 0x000f640000000c00 */
[----:B------:R-:W-:Y:S06]  /*2740*/  BAR.SYNC.DEFER_BLOCKING 0x0 ;  /* 0x0000000000007b1d */ /* 0x000fec0000010000 */
[----:B------:R-:W-:Y:S02]  /*2750*/  STSM.16.M88.4 [R56], R52 ;  /* 0x0000003438007844 */ /* 0x000fe40000000200 */
[----:B------:R-:W-:Y:S06]  /*2760*/  BAR.SYNC.DEFER_BLOCKING 0x0 ;  /* 0x0000000000007b1d */ /* 0x000fec0000010000 */
[----:B------:R1:W-:Y:S01]  /*2770*/  @P3 STG.E.U16 desc[UR14][R30.64], R32 ;  /* 0x000000201e003986 */ /* 0x0003e2000c10150e */
[----:B------:R-:W-:-:S02]  /*2780*/  ISETP.LT.AND P3, PT, R38, UR7, !P0 ;  /* 0x0000000726007c0c */ /* 0x000fc4000c761270 */
[CC--:B------:R-:W-:Y:S01]  /*2790*/  LEA R38, P6, R39.reuse, R3.reuse, 0x1 ;  /* 0x0000000327267211 */ /* 0x0c0fe200078c08ff */
[----:B------:R2:W-:Y:S01]  /*27a0*/  @P2 STG.E.U16 desc[UR14][R36.64], R41 ;  /* 0x0000002924002986 */ /* 0x0005e2000c10150e */
[----:B------:R-:W-:Y:S02]  /*27b0*/  ISETP.LT.AND P2, PT, R40, UR7, !P0 ;  /* 0x0000000728007c0c */ /* 0x000fe4000c741270 */
[----:B------:R-:W-:Y:S01]  /*27c0*/  LEA.HI.X.SX32 R39, R39, R28, 0x1, P6 ;  /* 0x0000001c27277211 */ /* 0x000fe200030f0eff */
[C---:B-1----:R-:W-:Y:S01]  /*27d0*/  VIADD R31, R0.reuse, 0x7 ;  /* 0x00000007001f7836 */ /* 0x042fe20000000000 */
[C---:B------:R-:W-:Y:S01]  /*27e0*/  LEA R30, P6, R29.reuse, R3, 0x1 ;  /* 0x000000031d1e7211 */ /* 0x040fe200078c08ff */
[----:B------:R-:W-:Y:S02]  /*27f0*/  VIADD R32, R29, UR6 ;  /* 0x000000061d207c36 */ /* 0x000fe40008000000 */
[----:B------:R1:W-:Y:S01]  /*2800*/  @P1 STG.E.U16 desc[UR14][R38.64], R33 ;  /* 0x0000002126001986 */ /* 0x0003e2000c10150e */
[----:B--2---:R-:W-:Y:S01]  /*2810*/  PRMT R37, R33, 0x7632, R37 ;  /* 0x0000763221257816 */ /* 0x004fe20000000025 */
[----:B------:R-:W-:Y:S01]  /*2820*/  VIADD R36, R0, 0x8 ;  /* 0x0000000800247836 */ /* 0x000fe20000000000 */
[----:B------:R-:W-:-:S02]  /*2830*/  ISETP.LT.AND P1, PT, R31, UR7, !P0 ;  /* 0x000000071f007c0c */ /* 0x000fc4000c721270 */
[----:B------:R-:W-:Y:S01]  /*2840*/  LEA.HI.X.SX32 R31, R29, R28, 0x1, P6 ;  /* 0x0000001c1d1f7211 */ /* 0x000fe200030f0eff */
[C---:B------:R-:W-:Y:S01]  /*2850*/  VIADD R29, R32.reuse, UR6 ;  /* 0x00000006201d7c36 */ /* 0x040fe20008000000 */
[----:B------:R-:W-:-:S03]  /*2860*/  LEA R40, P6, R32, R3, 0x1 ;  /* 0x0000000320287211 */ /* 0x000fc600078c08ff */
[----:B------:R2:W-:Y:S01]  /*2870*/  @P5 STG.E.U16 desc[UR14][R30.64], R37 ;  /* 0x000000251e005986 */ /* 0x0005e2000c10150e */
[-C--:B------:R-:W-:Y:S01]  /*2880*/  LEA.HI.X.SX32 R41, R32, R28.reuse, 0x1, P6 ;  /* 0x0000001c20297211 */ /* 0x080fe200030f0eff */
[----:B------:R-:W-:Y:S01]  /*2890*/  VIADD R32, R0, 0x9 ;  /* 0x0000000900207836 */ /* 0x000fe20000000000 */
[----:B------:R-:W-:Y:S01]  /*28a0*/  ISETP.LT.AND P5, PT, R36, UR7, !P0 ;  /* 0x0000000724007c0c */ /* 0x000fe2000c7a1270 */
[C---:B-1----:R-:W-:Y:S01]  /*28b0*/  VIADD R33, R29.reuse, UR6 ;  /* 0x000000061d217c36 */ /* 0x042fe20008000000 */
[CC--:B------:R-:W-:Y:S01]  /*28c0*/  LEA R36, P6, R29.reuse, R3.reuse, 0x1 ;  /* 0x000000031d247211 */ /* 0x0c0fe200078c08ff */
[----:B------:R1:W-:Y:S01]  /*28d0*/  @P4 STG.E.U16 desc[UR14][R40.64], R34 ;  /* 0x0000002228004986 */ /* 0x0003e2000c10150e */
[----:B------:R-:W-:Y:S01]  /*28e0*/  ISETP.LT.AND P4, PT, R32, UR7, !P0 ;  /* 0x0000000720007c0c */ /* 0x000fe2000c781270 */
[----:B------:R-:W-:Y:S01]  /*28f0*/  VIADD R38, R0, 0xa ;  /* 0x0000000a00267836 */ /* 0x000fe20000000000 */
[----:B------:R-:W-:Y:S02]  /*2900*/  PRMT R39, R34, 0x7632, R39 ;  /* 0x0000763222277816 */ /* 0x000fe40000000027 */
[----:B--2---:R-:W-:Y:S01]  /*2910*/  LEA.HI.X.SX32 R37, R29, R28, 0x1, P6 ;  /* 0x0000001c1d257211 */ /* 0x004fe200030f0eff */
[C---:B------:R-:W-:Y:S01]  /*2920*/  VIADD R29, R33.reuse, UR6 ;  /* 0x00000006211d7c36 */ /* 0x040fe20008000000 */
[----:B------:R-:W-:Y:S01]  /*2930*/  LEA R32, P6, R33, R3, 0x1 ;  /* 0x0000000321207211 */ /* 0x000fe200078c08ff */
[----:B------:R-:W-:-:S02]  /*2940*/  VIADD R31, R0, 0xb ;  /* 0x0000000b001f7836 */ /* 0x000fc40000000000 */
[----:B------:R2:W-:Y:S01]  /*2950*/  @P3 STG.E.U16 desc[UR14][R36.64], R39 ;  /* 0x0000002724003986 */ /* 0x0005e2000c10150e */
[-C--:B------:R-:W-:Y:S01]  /*2960*/  LEA.HI.X.SX32 R33, R33, R28.reuse, 0x1, P6 ;  /* 0x0000001c21217211 */ /* 0x080fe200030f0eff */
[C---:B-1----:R-:W-:Y:S01]  /*2970*/  VIADD R34, R29.reuse, UR6 ;  /* 0x000000061d227c36 */ /* 0x042fe20008000000 */
[-C--:B------:R-:W-:Y:S02]  /*2980*/  LEA R30, P6, R29, R3.reuse, 0x1 ;  /* 0x000000031d1e7211 */ /* 0x080fe400078c08ff */
[----:B------:R-:W-:Y:S01]  /*2990*/  ISETP.LT.AND P3, PT, R38, UR7, !P0 ;  /* 0x0000000726007c0c */ /* 0x000fe2000c761270 */
[----:B------:R1:W-:Y:S01]  /*29a0*/  @P2 STG.E.U16 desc[UR14][R32.64], R35 ;  /* 0x0000002320002986 */ /* 0x0003e2000c10150e */
[----:B------:R-:W-:Y:S02]  /*29b0*/  ISETP.LT.AND P2, PT, R31, UR7, !P0 ;  /* 0x000000071f007c0c */ /* 0x000fe4000c741270 */
[----:B------:R-:W-:Y:S01]  /*29c0*/  LEA.HI.X.SX32 R31, R29, R28, 0x1, P6 ;  /* 0x0000001c1d1f7211 */ /* 0x000fe200030f0eff */
[C---:B------:R-:W-:Y:S01]  /*29d0*/  VIADD R29, R34.reuse, UR6 ;  /* 0x00000006221d7c36 */ /* 0x040fe20008000000 */
[----:B------:R-:W-:Y:S01]  /*29e0*/  LEA R38, P6, R34, R3, 0x1 ;  /* 0x0000000322267211 */ /* 0x000fe200078c08ff */
[----:B--2---:R-:W-:Y:S01]  /*29f0*/  VIADD R36, R0, 0xc ;  /* 0x0000000c00247836 */ /* 0x004fe20000000000 */
[----:B------:R-:W-:-:S02]  /*2a00*/  PRMT R37, R35, 0x7632, R37 ;  /* 0x0000763223257816 */ /* 0x000fc40000000025 */
[----:B------:R-:W-:Y:S01]  /*2a10*/  LEA.HI.X.SX32 R39, R34, R28, 0x1, P6 ;  /* 0x0000001c22277211 */ /* 0x000fe200030f0eff */
[----:B------:R-:W-:Y:S02]  /*2a20*/  VIADD R34, R0, 0xe ;  /* 0x0000000e00227836 */ /* 0x000fe40000000000 */
[----:B------:R2:W-:Y:S01]  /*2a30*/  @P1 STG.E.U16 desc[UR14][R30.64], R37 ;  /* 0x000000251e001986 */ /* 0x0005e2000c10150e */
[----:B------:R-:W-:Y:S01]  /*2a40*/  ISETP.LT.AND P1, PT, R36, UR7, !P0 ;  /* 0x0000000724007c0c */ /* 0x000fe2000c721270 */
[----:B-1----:R-:W-:Y:S01]  /*2a50*/  VIADD R32, R0, 0xd ;  /* 0x0000000d00207836 */ /* 0x002fe20000000000 */
[C---:B------:R-:W-:Y:S01]  /*2a60*/  LEA R36, P6, R29.reuse, R3, 0x1 ;  /* 0x000000031d247211 */ /* 0x040fe200078c08ff */
[----:B------:R-:W-:Y:S01]  /*2a70*/  VIADD R33, R29, UR6 ;  /* 0x000000061d217c36 */ /* 0x000fe20008000000 */
[----:B------:R1:W-:Y:S01]  /*2a80*/  @P5 STG.E.U16 desc[UR14][R38.64], R4 ;  /* 0x0000000426005986 */ /* 0x0003e2000c10150e */
[----:B------:R-:W-:Y:S02]  /*2a90*/  PRMT R35, R4, 0x7632, R35 ;  /* 0x0000763204237816 */ /* 0x000fe40000000023 */
[----:B------:R-:W-:-:S02]  /*2aa0*/  ISETP.LT.AND P5, PT, R32, UR7, !P0 ;  /* 0x0000000720007c0c */ /* 0x000fc4000c7a1270 */
[-C--:B--2---:R-:W-:Y:S01]  /*2ab0*/  LEA.HI.X.SX32 R37, R29, R28.reuse, 0x1, P6 ;  /* 0x0000001c1d257211 */ /* 0x084fe200030f0eff */
[C---:B------:R-:W-:Y:S01]  /*2ac0*/  VIADD R29, R33.reuse, UR6 ;  /* 0x00000006211d7c36 */ /* 0x040fe20008000000 */
[-C--:B------:R-:W-:Y:S01]  /*2ad0*/  LEA R32, P6, R33, R3.reuse, 0x1 ;  /* 0x0000000321207211 */ /* 0x080fe200078c08ff */
[----:B------:R-:W-:Y:S02]  /*2ae0*/  VIADD R31, R0, 0xf ;  /* 0x0000000f001f7836 */ /* 0x000fe40000000000 */
[----:B-1----:R-:W-:Y:S01]  /*2af0*/  VIADD R4, R29, UR6 ;  /* 0x000000061d047c36 */ /* 0x002fe20008000000 */
[----:B------:R-:W-:Y:S01]  /*2b00*/  LEA.HI.X.SX32 R33, R33, R28, 0x1, P6 ;  /* 0x0000001c21217211 */ /* 0x000fe200030f0eff */
[----:B------:R1:W-:Y:S01]  /*2b10*/  @P4 STG.E.U16 desc[UR14][R36.64], R35 ;  /* 0x0000002324004986 */ /* 0x0003e2000c10150e */
[----:B------:R-:W-:Y:S02]  /*2b20*/  LEA R30, P6, R29, R3, 0x1 ;  /* 0x000000031d1e7211 */ /* 0x000fe400078c08ff */
[----:B------:R-:W-:Y:S01]  /*2b30*/  ISETP.LT.AND P4, PT, R34, UR7, !P0 ;  /* 0x0000000722007c0c */ /* 0x000fe2000c781270 */
[----:B------:R2:W-:Y:S01]  /*2b40*/  @P3 STG.E.U16 desc[UR14][R32.64], R5 ;  /* 0x0000000520003986 */ /* 0x0005e2000c10150e */
[----:B------:R-:W-:-:S02]  /*2b50*/  ISETP.LT.AND P3, PT, R31, UR7, !P0 ;  /* 0x000000071f007c0c */ /* 0x000fc4000c761270 */
[----:B------:R-:W-:Y:S01]  /*2b60*/  LEA.HI.X.SX32 R31, R29, R28, 0x1, P6 ;  /* 0x0000001c1d1f7211 */ /* 0x000fe200030f0eff */
[C---:B------:R-:W-:Y:S01]  /*2b70*/  VIADD R29, R4.reuse, UR6 ;  /* 0x00000006041d7c36 */ /* 0x040fe20008000000 */
[----:B------:R-:W-:Y:S01]  /*2b80*/  LEA R34, P6, R4, R3, 0x1 ;  /* 0x0000000304227211 */ /* 0x000fe200078c08ff */
[----:B-1----:R-:W-:-:S03]  /*2b90*/  VIADD R36, R0, 0x10 ;  /* 0x0000001000247836 */ /* 0x002fc60000000000 */
[----:B------:R-:W-:Y:S01]  /*2ba0*/  LEA.HI.X.SX32 R35, R4, R28, 0x1, P6 ;  /* 0x0000001c04237211 */ /* 0x000fe200030f0eff */
[C---:B------:R-:W-:Y:S01]  /*2bb0*/  VIADD R4, R0.reuse, 0x11 ;  /* 0x0000001100047836 */ /* 0x040fe20000000000 */
[----:B--2---:R-:W-:Y:S01]  /*2bc0*/  PRMT R33, R5, 0x7632, R33 ;  /* 0x0000763205217816 */ /* 0x004fe20000000021 */
[C---:B------:R-:W-:Y:S02]  /*2bd0*/  VIADD R5, R29.reuse, UR6 ;  /* 0x000000061d057c36 */ /* 0x040fe40008000000 */
[----:B------:R-:W-:Y:S02]  /*2be0*/  VIADD R32, R0, 0x12 ;  /* 0x0000001200207836 */ /* 0x000fe40000000000 */
[----:B------:R1:W-:Y:S01]  /*2bf0*/  @P2 STG.E.U16 desc[UR14][R30.64], R33 ;  /* 0x000000211e002986 */ /* 0x0003e2000c10150e */
[----:B------:R-:W-:Y:S02]  /*2c00*/  ISETP.LT.AND P2, PT, R36, UR7, !P0 ;  /* 0x0000000724007c0c */ /* 0x000fe4000c741270 */
[----:B------:R-:W-:Y:S01]  /*2c10*/  LEA R36, P6, R29, R3, 0x1 ;  /* 0x000000031d247211 */ /* 0x000fe200078c08ff */
[----:B------:R2:W-:Y:S01]  /*2c20*/  @P1 STG.E.U16 desc[UR14][R34.64], R6 ;  /* 0x0000000622001986 */ /* 0x0005e2000c10150e */
[----:B------:R-:W-:-:S02]  /*2c30*/  ISETP.LT.AND P1, PT, R4, UR7, !P0 ;  /* 0x0000000704007c0c */ /* 0x000fc4000c721270 */
[----:B------:R-:W-:Y:S01]  /*2c40*/  LEA.HI.X.SX32 R37, R29, R28, 0x1, P6 ;  /* 0x0000001c1d257211 */ /* 0x000fe200030f0eff */
[C---:B------:R-:W-:Y:S01]  /*2c50*/  VIADD R29, R5.reuse, UR6 ;  /* 0x00000006051d7c36 */ /* 0x040fe20008000000 */
[----:B------:R-:W-:Y:S01]  /*2c60*/  LEA R4, P6, R5, R3, 0x1 ;  /* 0x0000000305047211 */ /* 0x000fe200078c08ff */
[----:B-1----:R-:W-:-:S03]  /*2c70*/  VIADD R31, R0, 0x13 ;  /* 0x00000013001f7836 */ /* 0x002fc60000000000 */
[----:B------:R-:W-:Y:S02]  /*2c80*/  LEA.HI.X.SX32 R5, R5, R28, 0x1, P6 ;  /* 0x0000001c05057211 */ /* 0x000fe400030f0eff */
[C---:B------:R-:W-:Y:S01]  /*2c90*/  LEA R30, P6, R29.reuse, R3, 0x1 ;  /* 0x000000031d1e7211 */ /* 0x040fe200078c08ff */
[----:B--2---:R-:W-:Y:S01]  /*2ca0*/  VIADD R34, R0, 0x14 ;  /* 0x0000001400227836 */ /* 0x004fe20000000000 */
[----:B------:R-:W-:Y:S01]  /*2cb0*/  PRMT R35, R6, 0x7632, R35 ;  /* 0x0000763206237816 */ /* 0x000fe20000000023 */
[----:B------:R-:W-:-:S04]  /*2cc0*/  VIADD R6, R29, UR6 ;  /* 0x000000061d067c36 */ /* 0x000fc80008000000 */
[----:B------:R1:W-:Y:S01]  /*2cd0*/  @P5 STG.E.U16 desc[UR14][R36.64], R35 ;  /* 0x0000002324005986 */ /* 0x0003e2000c10150e */
[----:B------:R-:W-:-:S03]  /*2ce0*/  ISETP.LT.AND P5, PT, R32, UR7, !P0 ;  /* 0x0000000720007c0c */ /* 0x000fc6000c7a1270 */
[----:B------:R2:W-:Y:S01]  /*2cf0*/  @P4 STG.E.U16 desc[UR14][R4.64], R7 ;  /* 0x0000000704004986 */ /* 0x0005e2000c10150e */
[----:B------:R-:W-:Y:S02]  /*2d00*/  ISETP.LT.AND P4, PT, R31, UR7, !P0 ;  /* 0x000000071f007c0c */ /* 0x000fe4000c781270 */
[-C--:B------:R-:W-:Y:S01]  /*2d10*/  LEA.HI.X.SX32 R31, R29, R28.reuse, 0x1, P6 ;  /* 0x0000001c1d1f7211 */ /* 0x080fe200030f0eff */
[C---:B------:R-:W-:Y:S01]  /*2d20*/  VIADD R29, R6.reuse, UR6 ;  /* 0x00000006061d7c36 */ /* 0x040fe20008000000 */
[C---:B------:R-:W-:Y:S02]  /*2d30*/  LEA R32, P6, R6.reuse, R3, 0x1 ;  /* 0x0000000306207211 */ /* 0x040fe400078c08ff */
[----:B-1----:R-:W-:Y:S02]  /*2d40*/  PRMT R35, R7, 0x7632, R35 ;  /* 0x0000763207237816 */ /* 0x002fe40000000023 */
[----:B------:R-:W-:Y:S01]  /*2d50*/  LEA.HI.X.SX32 R33, R6, R28, 0x1, P6 ;  /* 0x0000001c06217211 */ /* 0x000fe200030f0eff */
[----:B------:R-:W-:-:S02]  /*2d60*/  VIADD R6, R0, 0x16 ;  /* 0x0000001600067836 */ /* 0x000fc40000000000 */
[----:B------:R1:W-:Y:S01]  /*2d70*/  @P3 STG.E.U16 desc[UR14][R30.64], R35 ;  /* 0x000000231e003986 */ /* 0x0003e2000c10150e */
[----:B------:R-:W-:Y:S01]  /*2d80*/  ISETP.LT.AND P3, PT, R34, UR7, !P0 ;  /* 0x0000000722007c0c */ /* 0x000fe2000c761270 */
[----:B--2---:R-:W-:Y:S01]  /*2d90*/  VIADD R4, R0, 0x15 ;  /* 0x0000001500047836 */ /* 0x004fe20000000000 */
[C---:B------:R-:W-:Y:S01]  /*2da0*/  LEA R34, P6, R29.reuse, R3, 0x1 ;  /* 0x000000031d227211 */ /* 0x040fe200078c08ff */
[----:B------:R-:W-:Y:S01]  /*2db0*/  VIADD R5, R29, UR6 ;  /* 0x000000061d057c36 */ /* 0x000fe20008000000 */
[----:B------:R2:W-:Y:S02]  /*2dc0*/  @P2 STG.E.U16 desc[UR14][R32.64], R8 ;  /* 0x0000000820002986 */ /* 0x0005e4000c10150e */
[----:B------:R-:W-:Y:S01]  /*2dd0*/  ISETP.LT.AND P2, PT, R4, UR7, !P0 ;  /* 0x0000000704007c0c */ /* 0x000fe2000c741270 */
[----:B------:R-:W-:Y:S01]  /*2de0*/  VIADD R7, R5, UR6 ;  /* 0x0000000605077c36 */ /* 0x000fe20008000000 */
[----:B-1----:R-:W-:Y:S01]  /*2df0*/  LEA.HI.X.SX32 R35, R29, R28, 0x1, P6 ;  /* 0x0000001c1d237211 */ /* 0x002fe200030f0eff */
[----:B------:R-:W-:Y:S01]  /*2e00*/  VIADD R29, R0, 0x17 ;  /* 0x00000017001d7836 */ /* 0x000fe20000000000 */
[----:B------:R-:W-:-:S02]  /*2e10*/  PRMT R31, R8, 0x7632, R31 ;  /* 0x00007632081f7816 */ /* 0x000fc4000000001f */
[-C--:B------:R-:W-:Y:S01]  /*2e20*/  LEA R4, P6, R5, R3.reuse, 0x1 ;  /* 0x0000000305047211 */ /* 0x080fe200078c08ff */
[----:B--2---:R-:W-:Y:S01]  /*2e30*/  VIADD R8, R7, UR6 ;  /* 0x0000000607087c36 */ /* 0x004fe20008000000 */
[----:B------:R-:W-:Y:S01]  /*2e40*/  PRMT R33, R9, 0x7632, R33 ;  /* 0x0000763209217816 */ /* 0x000fe20000000021 */
[----:B------:R1:W-:Y:S01]  /*2e50*/  @P1 STG.E.U16 desc[UR14][R34.64], R31 ;  /* 0x0000001f22001986 */ /* 0x0003e2000c10150e */
[-C--:B------:R-:W-:Y:S01]  /*2e60*/  LEA.HI.X.SX32 R5, R5, R28.reuse, 0x1, P6 ;  /* 0x0000001c05057211 */ /* 0x080fe200030f0eff */
[----:B------:R-:W-:Y:S01]  /*2e70*/  VIADD R32, R0, 0x18 ;  /* 0x0000001800207836 */ /* 0x000fe20000000000 */
[----:B------:R-:W-:Y:S02]  /*2e80*/  ISETP.LT.AND P1, PT, R6, UR7, !P0 ;  /* 0x0000000706007c0c */ /* 0x000fe4000c721270 */
[----:B------:R-:W-:Y:S01]  /*2e90*/  LEA R6, P6, R7, R3, 0x1 ;  /* 0x0000000307067211 */ /* 0x000fe200078c08ff */
[----:B------:R2:W-:Y:S01]  /*2ea0*/  @P5 STG.E.U16 desc[UR14][R4.64], R9 ;  /* 0x0000000904005986 */ /* 0x0005e2000c10150e */
[----:B------:R-:W-:Y:S01]  /*2eb0*/  ISETP.LT.AND P5, PT, R29, UR7, !P0 ;  /* 0x000000071d007c0c */ /* 0x000fe2000c7a1270 */
[----:B------:R-:W-:Y:S01]  /*2ec0*/  VIADD R29, R8, UR6 ;  /* 0x00000006081d7c36 */ /* 0x000fe20008000000 */
[----:B------:R-:W-:-:S02]  /*2ed0*/  LEA.HI.X.SX32 R7, R7, R28, 0x1, P6 ;  /* 0x0000001c07077211 */ /* 0x000fc400030f0eff */
[----:B------:R-:W-:-:S03]  /*2ee0*/  LEA R30, P6, R8, R3, 0x1 ;  /* 0x00000003081e7211 */ /* 0x000fc600078c08ff */
[----:B------:R3:W-:Y:S01]  /*2ef0*/  @P4 STG.E.U16 desc[UR14][R6.64], R33 ;  /* 0x0000002106004986 */ /* 0x0007e2000c10150e */
[-C--:B-1----:R-:W-:Y:S01]  /*2f00*/  LEA.HI.X.SX32 R31, R8, R28.reuse, 0x1, P6 ;  /* 0x0000001c081f7211 */ /* 0x082fe200030f0eff */
[----:B------:R-:W-:Y:S01]  /*2f10*/  VIADD R8, R0, 0x1a ;  /* 0x0000001a00087836 */ /* 0x000fe20000000000 */
[----:B------:R-:W-:Y:S01]  /*2f20*/  ISETP.LT.AND P4, PT, R32, UR7, !P0 ;  /* 0x0000000720007c0c */ /* 0x000fe2000c781270 */
[----:B--2---:R-:W-:Y:S01]  /*2f30*/  VIADD R4, R0, 0x19 ;  /* 0x0000001900047836 */ /* 0x004fe20000000000 */
[C---:B------:R-:W-:Y:S01]  /*2f40*/  LEA R32, P6, R29.reuse, R3, 0x1 ;  /* 0x000000031d207211 */ /* 0x040fe200078c08ff */
[C---:B------:R-:W-:Y:S01]  /*2f50*/  VIADD R5, R29.reuse, UR6 ;  /* 0x000000061d057c36 */ /* 0x040fe20008000000 */
[----:B------:R1:W-:Y:S02]  /*2f60*/  @P3 STG.E.U16 desc[UR14][R30.64], R10 ;  /* 0x0000000a1e003986 */ /* 0x0003e4000c10150e */
[----:B------:R-:W-:Y:S02]  /*2f70*/  ISETP.LT.AND P3, PT, R4, UR7, !P0 ;  /* 0x0000000704007c0c */ /* 0x000fe4000c761270 */
[----:B---3--:R-:W-:Y:S01]  /*2f80*/  LEA.HI.X.SX32 R33, R29, R28, 0x1, P6 ;  /* 0x0000001c1d217211 */ /* 0x008fe200030f0eff */
[----:B------:R-:W-:Y:S01]  /*2f90*/  VIADD R7, R5, UR6 ;  /* 0x0000000605077c36 */ /* 0x000fe20008000000 */
[----:B------:R-:W-:-:S02]  /*2fa0*/  PRMT R29, R10, 0x7632, R29 ;  /* 0x000076320a1d7816 */ /* 0x000fc4000000001d */
[-C--:B------:R-:W-:Y:S01]  /*2fb0*/  LEA R4, P6, R5, R3.reuse, 0x1 ;  /* 0x0000000305047211 */ /* 0x080fe200078c08ff */
[----:B------:R-:W-:Y:S02]  /*2fc0*/  VIADD R9, R7, UR6 ;  /* 0x0000000607097c36 */ /* 0x000fe40008000000 */
[----:B------:R2:W-:Y:S01]  /*2fd0*/  @P2 STG.E.U16 desc[UR14][R32.64], R29 ;  /* 0x0000001d20002986 */ /* 0x0005e2000c10150e */
[----:B------:R-:W-:Y:S01]  /*2fe0*/  LEA.HI.X.SX32 R5, R5, R28, 0x1, P6 ;  /* 0x0000001c05057211 */ /* 0x000fe200030f0eff */
[----:B-1----:R-:W-:Y:S01]  /*2ff0*/  VIADD R10, R9, UR6 ;  /* 0x00000006090a7c36 */ /* 0x002fe20008000000 */
[----:B------:R-:W-:Y:S01]  /*3000*/  ISETP.LT.AND P2, PT, R8, UR7, !P0 ;  /* 0x0000000708007c0c */ /* 0x000fe2000c741270 */
[----:B------:R-:W-:Y:S01]  /*3010*/  VIADD R8, R0, 0x1b ;  /* 0x0000001b00087836 */ /* 0x000fe20000000000 */
[----:B------:R-:W-:Y:S01]  /*3020*/  LEA R6, P6, R7, R3, 0x1 ;  /* 0x0000000307067211 */ /* 0x000fe200078c08ff */
[----:B------:R1:W-:Y:S01]  /*3030*/  @P1 STG.E.U16 desc[UR14][R4.64], R11 ;  /* 0x0000000b04001986 */ /* 0x0003e2000c10150e */
[----:B------:R-:W-:-:S02]  /*3040*/  PRMT R31, R11, 0x7632, R31 ;  /* 0x000076320b1f7816 */ /* 0x000fc4000000001f */
[----:B------:R-:W-:Y:S02]  /*3050*/  ISETP.LT.AND P1, PT, R8, UR7, !P0 ;  /* 0x0000000708007c0c */ /* 0x000fe4000c721270 */
[----:B------:R-:W-:Y:S01]  /*3060*/  LEA.HI.X.SX32 R7, R7, R28, 0x1, P6 ;  /* 0x0000001c07077211 */ /* 0x000fe200030f0eff */
[----:B--2---:R-:W-:Y:S01]  /*3070*/  VIADD R29, R0, 0x1c ;  /* 0x0000001c001d7836 */ /* 0x004fe20000000000 */
[----:B------:R-:W-:-:S03]  /*3080*/  LEA R8, P6, R9, R3, 0x1 ;  /* 0x0000000309087211 */ /* 0x000fc600078c08ff */
[----:B------:R2:W-:Y:S01]  /*3090*/  @P5 STG.E.U16 desc[UR14][R6.64], R31 ;  /* 0x0000001f06005986 */ /* 0x0005e2000c10150e */
[-C--:B------:R-:W-:Y:S01]  /*30a0*/  LEA.HI.X.SX32 R9, R9, R28.reuse, 0x1, P6 ;  /* 0x0000001c09097211 */ /* 0x080fe200030f0eff */
[----:B-1----:R-:W-:Y:S01]  /*30b0*/  VIADD R4, R0, 0x1d ;  /* 0x0000001d00047836 */ /* 0x002fe20000000000 */
[CC--:B------:R-:W-:Y:S01]  /*30c0*/  LEA R30, P6, R10.reuse, R3.reuse, 0x1 ;  /* 0x000000030a1e7211 */ /* 0x0c0fe200078c08ff */
[----:B------:R-:W-:Y:S01]  /*30d0*/  VIADD R5, R10, UR6 ;  /* 0x000000060a057c36 */ /* 0x000fe20008000000 */
[----:B------:R-:W-:Y:S01]  /*30e0*/  PRMT R11, R12, 0x7632, R11 ;  /* 0x000076320c0b7816 */ /* 0x000fe2000000000b */
[----:B------:R1:W-:Y:S01]  /*30f0*/  @P4 STG.E.U16 desc[UR14][R8.64], R12 ;  /* 0x0000000c08004986 */ /* 0x0003e2000c10150e */
[----:B------:R-:W-:Y:S02]  /*3100*/  ISETP.LT.AND P4, PT, R4, UR7, !P0 ;  /* 0x0000000704007c0c */ /* 0x000fe4000c781270 */
[----:B------:R-:W-:Y:S02]  /*3110*/  ISETP.LT.AND P5, PT, R29, UR7, !P0 ;  /* 0x000000071d007c0c */ /* 0x000fe4000c7a1270 */
[----:B------:R-:W-:Y:S01]  /*3120*/  PRMT R29, R13, 0x7632, R29 ;  /* 0x000076320d1d7816 */ /* 0x000fe2000000001d */
[C---:B--2---:R-:W-:Y:S01]  /*3130*/  VIADD R7, R5.reuse, UR6 ;  /* 0x0000000605077c36 */ /* 0x044fe20008000000 */
[----:B------:R-:W-:Y:S01]  /*3140*/  LEA.HI.X.SX32 R31, R10, R28, 0x1, P6 ;  /* 0x0000001c0a1f7211 */ /* 0x000fe200030f0eff */
[C---:B------:R-:W-:Y:S01]  /*3150*/  VIADD R10, R0.reuse, 0x1e ;  /* 0x0000001e000a7836 */ /* 0x040fe20000000000 */
[----:B------:R-:W-:Y:S01]  /*3160*/  LEA R4, P6, R5, R3, 0x1 ;  /* 0x0000000305047211 */ /* 0x000fe200078c08ff */
[----:B-1----:R-:W-:-:S03]  /*3170*/  VIADD R8, R0, 0x1f ;  /* 0x0000001f00087836 */ /* 0x002fc60000000000 */
[-C--:B------:R-:W-:Y:S01]  /*3180*/  LEA.HI.X.SX32 R5, R5, R28.reuse, 0x1, P6 ;  /* 0x0000001c05057211 */ /* 0x080fe200030f0eff */
[C---:B------:R-:W-:Y:S01]  /*3190*/  VIADD R9, R7.reuse, UR6 ;  /* 0x0000000607097c36 */ /* 0x040fe20008000000 */
[CC--:B------:R-:W-:Y:S01]  /*31a0*/  LEA R6, P6, R7.reuse, R3.reuse, 0x1 ;  /* 0x0000000307067211 */ /* 0x0c0fe200078c08ff */
[----:B------:R1:W-:Y:S01]  /*31b0*/  @P3 STG.E.U16 desc[UR14][R30.64], R11 ;  /* 0x0000000b1e003986 */ /* 0x0003e2000c10150e */
[----:B------:R-:W-:Y:S01]  /*31c0*/  ISETP.LT.AND P3, PT, R10, UR7, !P0 ;  /* 0x000000070a007c0c */ /* 0x000fe2000c761270 */
[----:B------:R-:W-:Y:S01]  /*31d0*/  VIADD R10, R0, 0x20 ;  /* 0x00000020000a7836 */ /* 0x000fe20000000000 */
[-C--:B------:R-:W-:Y:S01]  /*31e0*/  LEA.HI.X.SX32 R7, R7, R28.reuse, 0x1, P6 ;  /* 0x0000001c07077211 */ /* 0x080fe200030f0eff */
[----:B------:R2:W-:Y:S01]  /*31f0*/  @P2 STG.E.U16 desc[UR14][R4.64], R13 ;  /* 0x0000000d04002986 */ /* 0x0005e2000c10150e */
[----:B------:R-:W-:Y:S01]  /*3200*/  ISETP.LT.AND P2, PT, R8, UR7, !P0 ;  /* 0x0000000708007c0c */ /* 0x000fe2000c741270 */
[----:B------:R-:W-:Y:S01]  /*3210*/  VIADD R12, R0, 0x22 ;  /* 0x00000022000c7836 */ /* 0x000fe20000000000 */
[C---:B------:R-:W-:Y:S01]  /*3220*/  LEA R8, P6, R9.reuse, R3, 0x1 ;  /* 0x0000000309087211 */ /* 0x040fe200078c08ff */
[----:B------:R3:W-:Y:S01]  /*3230*/  @P1 STG.E.U16 desc[UR14][R6.64], R29 ;  /* 0x0000001d06001986 */ /* 0x0007e2000c10150e */
[----:B------:R-:W-:Y:S01]  /*3240*/  ISETP.LT.AND P1, PT, R10, UR7, !P0 ;  /* 0x000000070a007c0c */ /* 0x000fe2000c721270 */
[C---:B-1----:R-:W-:Y:S01]  /*3250*/  VIADD R11, R9.reuse, UR6 ;  /* 0x00000006090b7c36 */ /* 0x042fe20008000000 */
[----:B------:R-:W-:Y:S01]  /*3260*/  LEA.HI.X.SX32 R9, R9, R28, 0x1, P6 ;  /* 0x0000001c09097211 */ /* 0x000fe200030f0eff */
[----:B--2---:R-:W-:-:S03]  /*3270*/  VIADD R4, R0, 0x21 ;  /* 0x0000002100047836 */ /* 0x004fc60000000000 */
[CC--:B------:R-:W-:Y:S01]  /*3280*/  LEA R10, P6, R11.reuse, R3.reuse, 0x1 ;  /* 0x000000030b0a7211 */ /* 0x0c0fe200078c08ff */
[C---:B------:R-:W-:Y:S01]  /*3290*/  VIADD R5, R11.reuse, UR6 ;  /* 0x000000060b057c36 */ /* 0x040fe20008000000 */
[----:B------:R1:W-:Y:S01]  /*32a0*/  @P5 STG.E.U16 desc[UR14][R8.64], R14 ;  /* 0x0000000e08005986 */ /* 0x0003e2000c10150e */
[----:B------:R-:W-:Y:S02]  /*32b0*/  PRMT R13, R14, 0x7632, R13 ;  /* 0x000076320e0d7816 */ /* 0x000fe4000000000d */
[-C--:B------:R-:W-:Y:S01]  /*32c0*/  LEA.HI.X.SX32 R11, R11, R28.reuse, 0x1, P6 ;  /* 0x0000001c0b0b7211 */ /* 0x080fe200030f0eff */
[C---:B---3--:R-:W-:Y:S01]  /*32d0*/  VIADD R7, R5.reuse, UR6 ;  /* 0x0000000605077c36 */ /* 0x048fe20008000000 */
[----:B------:R-:W-:Y:S02]  /*32e0*/  ISETP.LT.AND P5, PT, R4, UR7, !P0 ;  /* 0x0000000704007c0c */ /* 0x000fe4000c7a1270 */
[CC--:B------:R-:W-:Y:S01]  /*32f0*/  LEA R4, P6, R5.reuse, R3.reuse, 0x1 ;  /* 0x0000000305047211 */ /* 0x0c0fe200078c08ff */
[----:B------:R2:W-:Y:S01]  /*3300*/  @P4 STG.E.U16 desc[UR14][R10.64], R13 ;  /* 0x0000000d0a004986 */ /* 0x0005e2000c10150e */
[----:B------:R-:W-:Y:S01]  /*3310*/  ISETP.LT.AND P4, PT, R12, UR7, !P0 ;  /* 0x000000070c007c0c */ /* 0x000fe2000c781270 */
[C---:B------:R-:W-:Y:S01]  /*3320*/  VIADD R12, R0.reuse, 0x26 ;  /* 0x00000026000c7836 */ /* 0x040fe20000000000 */
[----:B------:R-:W-:Y:S01]  /*3330*/  LEA.HI.X.SX32 R5, R5, R28, 0x1, P6 ;  /* 0x0000001c05057211 */ /* 0x000fe200030f0eff */
[----:B-1----:R-:W-:Y:S01]  /*3340*/  VIADD R8, R0, 0x23 ;  /* 0x0000002300087836 */ /* 0x002fe20000000000 */
[C---:B------:R-:W-:Y:S01]  /*3350*/  LEA R6, P6, R7.reuse, R3, 0x1 ;  /* 0x0000000307067211 */ /* 0x040fe200078c08ff */
[----:B------:R-:W-:Y:S01]  /*3360*/  VIADD R9, R7, UR6 ;  /* 0x0000000607097c36 */ /* 0x000fe20008000000 */
[----:B0-----:R-:W-:Y:S01]  /*3370*/  PRMT R14, R16, 0x7632, R14 ;  /* 0x00007632100e7816 */ /* 0x001fe2000000000e */
[----:B------:R0:W-:Y:S01]  /*3380*/  @P3 STG.E.U16 desc[UR14][R4.64], R15 ;  /* 0x0000000f04003986 */ /* 0x0001e2000c10150e */
[----:B------:R-:W-:-:S02]  /*3390*/  ISETP.LT.AND P3, PT, R8, UR7, !P0 ;  /* 0x0000000708007c0c */ /* 0x000fc4000c761270 */
[----:B------:R-:W-:Y:S01]  /*33a0*/  LEA.HI.X.SX32 R7, R7, R28, 0x1, P6 ;  /* 0x0000001c07077211 */ /* 0x000fe200030f0eff */
[----:B--2---:R-:W-:Y:S01]  /*33b0*/  VIADD R10, R0, 0x24 ;  /* 0x00000024000a7836 */ /* 0x004fe20000000000 */
[----:B------:R-:W-:Y:S01]  /*33c0*/  PRMT R13, R15, 0x7632, R13 ;  /* 0x000076320f0d7816 */ /* 0x000fe2000000000d */
[C---:B------:R-:W-:Y:S01]  /*33d0*/  VIADD R11, R9.reuse, UR6 ;  /* 0x00000006090b7c36 */ /* 0x040fe20008000000 */
[----:B------:R-:W-:-:S03]  /*33e0*/  LEA R8, P6, R9, R3, 0x1 ;  /* 0x0000000309087211 */ /* 0x000fc600078c08ff */
[----:B------:R1:W-:Y:S01]  /*33f0*/  @P2 STG.E.U16 desc[UR14][R6.64], R13 ;  /* 0x0000000d06002986 */ /* 0x0003e2000c10150e */
[-C--:B------:R-:W-:Y:S01]  /*3400*/  LEA.HI.X.SX32 R9, R9, R28.reuse, 0x1, P6 ;  /* 0x0000001c09097211 */ /* 0x080fe200030f0eff */
[----:B0-----:R-:W-:Y:S01]  /*3410*/  VIADD R4, R0, 0x25 ;  /* 0x0000002500047836 */ /* 0x001fe20000000000 */
[----:B------:R-:W-:Y:S01]  /*3420*/  ISETP.LT.AND P2, PT, R10, UR7, !P0 ;  /* 0x000000070a007c0c */ /* 0x000fe2000c741270 */
[C---:B------:R-:W-:Y:S01]  /*3430*/  VIADD R5, R11.reuse, UR6 ;  /* 0x000000060b057c36 */ /* 0x040fe20008000000 */
[CC--:B------:R-:W-:Y:S01]  /*3440*/  LEA R10, P6, R11.reuse, R3.reuse, 0x1 ;  /* 0x000000030b0a7211 */ /* 0x0c0fe200078c08ff */
[----:B------:R0:W-:Y:S01]  /*3450*/  @P1 STG.E.U16 desc[UR14][R8.64], R16 ;  /* 0x0000001008001986 */ /* 0x0001e2000c10150e */
[----:B------:R-:W-:Y:S02]  /*3460*/  ISETP.LT.AND P1, PT, R4, UR7, !P0 ;  /* 0x0000000704007c0c */ /* 0x000fe4000c721270 */
[-C--:B------:R-:W-:Y:S02]  /*3470*/  LEA.HI.X.SX32 R11, R11, R28.reuse, 0x1, P6 ;  /* 0x0000001c0b0b7211 */ /* 0x080fe400030f0eff */
[C---:B------:R-:W-:Y:S01]  /*3480*/  LEA R4, P6, R5.reuse, R3, 0x1 ;  /* 0x0000000305047211 */ /* 0x040fe200078c08ff */
[----:B-1----:R-:W-:Y:S01]  /*3490*/  VIADD R7, R5, UR6 ;  /* 0x0000000605077c36 */ /* 0x002fe20008000000 */
[----:B------:R-:W-:Y:S01]  /*34a0*/  PRMT R13, R17, 0x7632, R13 ;  /* 0x00007632110d7816 */ /* 0x000fe2000000000d */
[----:B------:R1:W-:Y:S01]  /*34b0*/  @P5 STG.E.U16 desc[UR14][R10.64], R14 ;  /* 0x0000000e0a005986 */ /* 0x0003e2000c10150e */
[----:B------:R-:W-:-:S02]  /*34c0*/  LEA.HI.X.SX32 R5, R5, R28, 0x1, P6 ;  /* 0x0000001c05057211 */ /* 0x000fc400030f0eff */
[CC--:B------:R-:W-:Y:S01]  /*34d0*/  LEA R6, P6, R7.reuse, R3.reuse, 0x1 ;  /* 0x0000000307067211 */ /* 0x0c0fe200078c08ff */
[----:B0-----:R-:W-:Y:S01]  /*34e0*/  VIADD R8, R0, 0x27 ;  /* 0x0000002700087836 */ /* 0x001fe20000000000 */
[----:B------:R-:W-:Y:S01]  /*34f0*/  ISETP.LT.AND P5, PT, R12, UR7, !P0 ;  /* 0x000000070c007c0c */ /* 0x000fe2000c7a1270 */
[C---:B------:R-:W-:Y:S01]  /*3500*/  VIADD R9, R7.reuse, UR6 ;  /* 0x0000000607097c36 */ /* 0x040fe20008000000 */
[----:B------:R0:W-:Y:S01]  /*3510*/  @P4 STG.E.U16 desc[UR14][R4.64], R17 ;  /* 0x0000001104004986 */ /* 0x0001e2000c10150e */
[-C--:B------:R-:W-:Y:S01]  /*3520*/  LEA.HI.X.SX32 R7, R7, R28.reuse, 0x1, P6 ;  /* 0x0000001c07077211 */ /* 0x080fe200030f0eff */
[----:B------:R-:W-:Y:S01]  /*3530*/  VIADD R12, R0, 0x2a ;  /* 0x0000002a000c7836 */ /* 0x000fe20000000000 */
[----:B------:R-:W-:Y:S01]  /*3540*/  ISETP.LT.AND P4, PT, R8, UR7, !P0 ;  /* 0x0000000708007c0c */ /* 0x000fe2000c781270 */
[C---:B------:R-:W-:Y:S01]  /*3550*/  VIADD R16, R0.reuse, 0x38 ;  /* 0x0000003800107836 */ /* 0x040fe20000000000 */
[C---:B------:R-:W-:Y:S01]  /*3560*/  LEA R8, P6, R9.reuse, R3, 0x1 ;  /* 0x0000000309087211 */ /* 0x040fe200078c08ff */
[----:B-1----:R-:W-:Y:S01]  /*3570*/  VIADD R10, R0, 0x28 ;  /* 0x00000028000a7836 */ /* 0x002fe20000000000 */
[----:B------:R1:W-:Y:S01]  /*3580*/  @P3 STG.E.U16 desc[UR14][R6.64], R13 ;  /* 0x0000000d06003986 */ /* 0x0003e2000c10150e */
[C---:B------:R-:W-:Y:S01]  /*3590*/  VIADD R11, R9.reuse, UR6 ;  /* 0x00000006090b7c36 */ /* 0x040fe20008000000 */
[----:B------:R-:W-:-:S02]  /*35a0*/  LEA.HI.X.SX32 R9, R9, R28, 0x1, P6 ;  /* 0x0000001c09097211 */ /* 0x000fc400030f0eff */
[----:B------:R-:W-:Y:S01]  /*35b0*/  ISETP.LT.AND P3, PT, R10, UR7, !P0 ;  /* 0x000000070a007c0c */ /* 0x000fe2000c761270 */
[----:B0-----:R-:W-:Y:S01]  /*35c0*/  VIADD R4, R0, 0x29 ;  /* 0x0000002900047836 */ /* 0x001fe20000000000 */
[CC--:B------:R-:W-:Y:S01]  /*35d0*/  LEA R10, P6, R11.reuse, R3.reuse, 0x1 ;  /* 0x000000030b0a7211 */ /* 0x0c0fe200078c08ff */
[C---:B------:R-:W-:Y:S01]  /*35e0*/  VIADD R5, R11.reuse, UR6 ;  /* 0x000000060b057c36 */ /* 0x040fe20008000000 */
[----:B------:R0:W-:Y:S01]  /*35f0*/  @P2 STG.E.U16 desc[UR14][R8.64], R18 ;  /* 0x0000001208002986 */ /* 0x0001e2000c10150e */
[----:B------:R-:W-:Y:S01]  /*3600*/  PRMT R14, R18, 0x7632, R14 ;  /* 0x00007632120e7816 */ /* 0x000fe2000000000e */
[----:B------:R-:W-:Y:S01]  /*3610*/  VIADD R17, R0, 0x3a ;  /* 0x0000003a00117836 */ /* 0x000fe20000000000 */
[----:B------:R-:W-:Y:S01]  /*3620*/  LEA.HI.X.SX32 R11, R11, R28, 0x1, P6 ;  /* 0x0000001c0b0b7211 */ /* 0x000fe200030f0eff */
[C---:B-1----:R-:W-:Y:S01]  /*3630*/  VIADD R7, R5.reuse, UR6 ;  /* 0x0000000605077c36 */ /* 0x042fe20008000000 */
[----:B------:R-:W-:Y:S02]  /*3640*/  ISETP.LT.AND P2, PT, R4, UR7, !P0 ;  /* 0x0000000704007c0c */ /* 0x000fe4000c741270 */
[----:B------:R-:W-:Y:S01]  /*3650*/  LEA R4, P6, R5, R3, 0x1 ;  /* 0x0000000305047211 */ /* 0x000fe200078c08ff */
[----:B------:R1:W-:Y:S01]  /*3660*/  @P1 STG.E.U16 desc[UR14][R10.64], R14 ;  /* 0x0000000e0a001986 */ /* 0x0003e2000c10150e */
[----:B------:R-:W-:-:S02]  /*3670*/  PRMT R13, R19, 0x7632, R13 ;  /* 0x00007632130d7816 */ /* 0x000fc4000000000d */
[-C--:B------:R-:W-:Y:S01]  /*3680*/  LEA.HI.X.SX32 R5, R5, R28.reuse, 0x1, P6 ;  /* 0x0000001c05057211 */ /* 0x080fe200030f0eff */
[----:B0-----:R-:W-:Y:S01]  /*3690*/  VIADD R8, R0, 0x2b ;  /* 0x0000002b00087836 */ /* 0x001fe20000000000 */
[CC--:B------:R-:W-:Y:S01]  /*36a0*/  LEA R6, P6, R7.reuse, R3.reuse, 0x1 ;  /* 0x0000000307067211 */ /* 0x0c0fe200078c08ff */
[C---:B------:R-:W-:Y:S01]  /*36b0*/  VIADD R9, R7.reuse, UR6 ;  /* 0x0000000607097c36 */ /* 0x040fe20008000000 */
[----:B------:R-:W-:Y:S01]  /*36c0*/  ISETP.LT.AND P1, PT, R12, UR7, !P0 ;  /* 0x000000070c007c0c */ /* 0x000fe2000c721270 */
[----:B------:R0:W-:Y:S01]  /*36d0*/  @P5 STG.E.U16 desc[UR14][R4.64], R19 ;  /* 0x0000001304005986 */ /* 0x0001e2000c10150e */
[----:B------:R-:W-:Y:S01]  /*36e0*/  ISETP.LT.AND P5, PT, R8, UR7, !P0 ;  /* 0x0000000708007c0c */ /* 0x000fe2000c7a1270 */
[C---:B------:R-:W-:Y:S01]  /*36f0*/  VIADD R12, R0.reuse, 0x2e ;  /* 0x0000002e000c7836 */ /* 0x040fe20000000000 */
[-C--:B------:R-:W-:Y:S01]  /*3700*/  LEA.HI.X.SX32 R7, R7, R28.reuse, 0x1, P6 ;  /* 0x0000001c07077211 */ /* 0x080fe200030f0eff */
[----:B-1----:R-:W-:Y:S01]  /*3710*/  VIADD R10, R0, 0x2c ;  /* 0x0000002c000a7836 */ /* 0x002fe20000000000 */
[C---:B------:R-:W-:Y:S01]  /*3720*/  LEA R8, P6, R9.reuse, R3, 0x1 ;  /* 0x0000000309087211 */ /* 0x040fe200078c08ff */
[C---:B------:R-:W-:Y:S01]  /*3730*/  VIADD R11, R9.reuse, UR6 ;  /* 0x00000006090b7c36 */ /* 0x040fe20008000000 */
[----:B----4-:R-:W-:Y:S01]  /*3740*/  PRMT R14, R24, 0x7632, R14 ;  /* 0x00007632180e7816 */ /* 0x010fe2000000000e */
[----:B------:R1:W-:Y:S01]  /*3750*/  @P4 STG.E.U16 desc[UR14][R6.64], R13 ;  /* 0x0000000d06004986 */ /* 0x0003e2000c10150e */
[----:B------:R-:W-:-:S02]  /*3760*/  LEA.HI.X.SX32 R9, R9, R28, 0x1, P6 ;  /* 0x0000001c09097211 */ /* 0x000fc400030f0eff */
[----:B------:R-:W-:Y:S01]  /*3770*/  ISETP.LT.AND P4, PT, R10, UR7, !P0 ;  /* 0x000000070a007c0c */ /* 0x000fe2000c781270 */
[----:B0-----:R-:W-:Y:S01]  /*3780*/  VIADD R4, R0, 0x2d ;  /* 0x0000002d00047836 */ /* 0x001fe20000000000 */
[CC--:B------:R-:W-:Y:S01]  /*3790*/  LEA R10, P6, R11.reuse, R3.reuse, 0x1 ;  /* 0x000000030b0a7211 */ /* 0x0c0fe200078c08ff */
[----:B------:R-:W-:Y:S01]  /*37a0*/  VIADD R5, R11, UR6 ;  /* 0x000000060b057c36 */ /* 0x000fe20008000000 */
[----:B------:R0:W-:Y:S01]  /*37b0*/  @P3 STG.E.U16 desc[UR14][R8.64], R24 ;  /* 0x0000001808003986 */ /* 0x0001e2000c10150e */
[----:B-----5:R-:W-:Y:S02]  /*37c0*/  PRMT R18, R21, 0x7632, R18 ;  /* 0x0000763215127816 */ /* 0x020fe40000000012 */
[----:B------:R-:W-:Y:S02]  /*37d0*/  LEA.HI.X.SX32 R11, R11, R28, 0x1, P6 ;  /* 0x0000001c0b0b7211 */ /* 0x000fe400030f0eff */
[----:B------:R-:W-:Y:S01]  /*37e0*/  ISETP.LT.AND P3, PT, R4, UR7, !P0 ;  /* 0x0000000704007c0c */ /* 0x000fe2000c761270 */
[C---:B-1----:R-:W-:Y:S01]  /*37f0*/  VIADD R7, R5.reuse, UR6 ;  /* 0x0000000605077c36 */ /* 0x042fe20008000000 */
        /* <DEDUP_REMOVED lines=15> */
[----:B------:R-:W-:Y:S01]  /*38f0*/  PRMT R14, R26, 0x7632, R14 ;  /* 0x000076321a0e7816 */ /* 0x000fe2000000000e */
[----:B------:R1:W-:Y:S01]  /*3900*/  @P5 STG.E.U16 desc[UR14][R6.64], R13 ;  /* 0x0000000d06005986 */ /* 0x0003e2000c10150e */
[----:B------:R-:W-:-:S02]  /*3910*/  LEA.HI.X.SX32 R9, R9, R28, 0x1, P6 ;  /* 0x0000001c09097211 */ /* 0x000fc400030f0eff */
[----:B------:R-:W-:Y:S01]  /*3920*/  ISETP.LT.AND P5, PT, R10, UR7, !P0 ;  /* 0x000000070a007c0c */ /* 0x000fe2000c7a1270 */
[----:B0-----:R-:W-:Y:S01]  /*3930*/  VIADD R4, R0, 0x31 ;  /* 0x0000003100047836 */ /* 0x001fe20000000000 */
[CC--:B------:R-:W-:Y:S01]  /*3940*/  LEA R10, P6, R11.reuse, R3.reuse, 0x1 ;  /* 0x000000030b0a7211 */ /* 0x0c0fe200078c08ff */
[C---:B------:R-:W-:Y:S01]  /*3950*/  VIADD R5, R11.reuse, UR6 ;  /* 0x000000060b057c36 */ /* 0x040fe20008000000 */
[----:B------:R0:W-:Y:S01]  /*3960*/  @P4 STG.E.U16 desc[UR14][R8.64], R26 ;  /* 0x0000001a08004986 */ /* 0x0001e2000c10150e */
[----:B------:R-:W-:Y:S02]  /*3970*/  PRMT R19, R22, 0x7632, R19 ;  /* 0x0000763216137816 */ /* 0x000fe40000000013 */
        /* <DEDUP_REMOVED lines=12> */
[-C--:B------:R-:W-:Y:S02]  /*3a40*/  LEA.HI.X.SX32 R7, R7, R28.reuse, 0x1, P6 ;  /* 0x0000001c07077211 */ /* 0x080fe400030f0eff */
[----:B------:R-:W-:Y:S01]  /*3a50*/  ISETP.LT.AND P2, PT, R8, UR7, !P0 ;  /* 0x0000000708007c0c */ /* 0x000fe2000c741270 */
[----:B-1----:R-:W-:Y:S01]  /*3a60*/  VIADD R10, R0, 0x34 ;  /* 0x00000034000a7836 */ /* 0x002fe20000000000 */
[C---:B------:R-:W-:Y:S01]  /*3a70*/  LEA R8, P6, R9.reuse, R3, 0x1 ;  /* 0x0000000309087211 */ /* 0x040fe200078c08ff */
[C---:B------:R-:W-:Y:S01]  /*3a80*/  VIADD R11, R9.reuse, UR6 ;  /* 0x00000006090b7c36 */ /* 0x040fe20008000000 */
[----:B------:R1:W-:Y:S02]  /*3a90*/  @P1 STG.E.U16 desc[UR14][R6.64], R13 ;  /* 0x0000000d06001986 */ /* 0x0003e4000c10150e */
[----:B------:R-:W-:-:S02]  /*3aa0*/  LEA.HI.X.SX32 R9, R9, R28, 0x1, P6 ;  /* 0x0000001c09097211 */ /* 0x000fc400030f0eff */
[----:B------:R-:W-:Y:S01]  /*3ab0*/  ISETP.LT.AND P1, PT, R10, UR7, !P0 ;  /* 0x000000070a007c0c */ /* 0x000fe2000c721270 */
[C---:B0-----:R-:W-:Y:S01]  /*3ac0*/  VIADD R4, R11.reuse, UR6 ;  /* 0x000000060b047c36 */ /* 0x041fe20008000000 */
[CC--:B------:R-:W-:Y:S01]  /*3ad0*/  LEA R10, P6, R11.reuse, R3.reuse, 0x1 ;  /* 0x000000030b0a7211 */ /* 0x0c0fe200078c08ff */
[----:B------:R-:W-:Y:S01]  /*3ae0*/  VIADD R5, R0, 0x35 ;  /* 0x0000003500057836 */ /* 0x000fe20000000000 */
[----:B------:R0:W-:Y:S02]  /*3af0*/  @P5 STG.E.U16 desc[UR14][R8.64], R20 ;  /* 0x0000001408005986 */ /* 0x0001e4000c10150e */
[-C--:B------:R-:W-:Y:S02]  /*3b00*/  LEA.HI.X.SX32 R11, R11, R28.reuse, 0x1, P6 ;  /* 0x0000001c0b0b7211 */ /* 0x080fe400030f0eff */
[----:B------:R-:W-:Y:S02]  /*3b10*/  LEA R12, P6, R4, R3, 0x1 ;  /* 0x00000003040c7211 */ /* 0x000fe400078c08ff */
[----:B------:R-:W-:Y:S01]  /*3b20*/  ISETP.LT.AND P5, PT, R5, UR7, !P0 ;  /* 0x0000000705007c0c */ /* 0x000fe2000c7a1270 */
[----:B------:R-:W-:Y:S01]  /*3b30*/  VIADD R5, R0, 0x36 ;  /* 0x0000003600057836 */ /* 0x000fe20000000000 */
[C---:B-1----:R-:W-:Y:S01]  /*3b40*/  LEA.HI.X.SX32 R13, R4.reuse, R28, 0x1, P6 ;  /* 0x0000001c040d7211 */ /* 0x042fe200030f0eff */
[----:B------:R-:W-:Y:S01]  /*3b50*/  VIADD R4, R4, UR6 ;  /* 0x0000000604047c36 */ /* 0x000fe20008000000 */
[----:B0-----:R-:W-:-:S03]  /*3b60*/  PRMT R9, R20, 0x7632, R9 ;  /* 0x0000763214097816 */ /* 0x001fc60000000009 */
[C---:B------:R-:W-:Y:S01]  /*3b70*/  VIADD R14, R4.reuse, UR6 ;  /* 0x00000006040e7c36 */ /* 0x040fe20008000000 */
[----:B------:R-:W-:Y:S01]  /*3b80*/  LEA R8, P6, R4, R3, 0x1 ;  /* 0x0000000304087211 */ /* 0x000fe200078c08ff */
[----:B------:R0:W-:Y:S01]  /*3b90*/  @P4 STG.E.U16 desc[UR14][R10.64], R9 ;  /* 0x000000090a004986 */ /* 0x0001e2000c10150e */
[----:B------:R-:W-:Y:S01]  /*3ba0*/  ISETP.LT.AND P4, PT, R5, UR7, !P0 ;  /* 0x0000000705007c0c */ /* 0x000fe2000c781270 */
[----:B------:R-:W-:Y:S02]  /*3bb0*/  VIADD R5, R0, 0x37 ;  /* 0x0000003700057836 */ /* 0x000fe40000000000 */
[----:B------:R1:W-:Y:S01]  /*3bc0*/  @P3 STG.E.U16 desc[UR14][R12.64], R21 ;  /* 0x000000150c003986 */ /* 0x0003e2000c10150e */
[----:B------:R-:W-:Y:S02]  /*3bd0*/  VIADD R15, R14, UR6 ;  /* 0x000000060e0f7c36 */ /* 0x000fe40008000000 */
[----:B------:R-:W-:Y:S02]  /*3be0*/  ISETP.LT.AND P3, PT, R5, UR7, !P0 ;  /* 0x0000000705007c0c */ /* 0x000fe4000c761270 */
[----:B0-----:R-:W-:-:S02]  /*3bf0*/  LEA.HI.X.SX32 R9, R4, R28, 0x1, P6 ;  /* 0x0000001c04097211 */ /* 0x001fc400030f0eff */
[----:B------:R0:W2:Y:S01]  /*3c00*/  LDS.128 R4, [R2] ;  /* 0x0000000002047984 */ /* 0x0000a20000000c00 */
[-C--:B------:R-:W-:Y:S01]  /*3c10*/  LEA R10, P6, R14, R3.reuse, 0x1 ;  /* 0x000000030e0a7211 */ /* 0x080fe200078c08ff */
[----:B-1----:R-:W-:Y:S02]  /*3c20*/  VIADD R13, R0, 0x39 ;  /* 0x00000039000d7836 */ /* 0x002fe40000000000 */
[----:B------:R1:W-:Y:S01]  /*3c30*/  @P2 STG.E.U16 desc[UR14][R8.64], R18 ;  /* 0x0000001208002986 */ /* 0x0003e2000c10150e */
[-C--:B------:R-:W-:Y:S02]  /*3c40*/  LEA.HI.X.SX32 R11, R14, R28.reuse, 0x1, P6 ;  /* 0x0000001c0e0b7211 */ /* 0x080fe400030f0eff */
[----:B------:R-:W-:Y:S01]  /*3c50*/  ISETP.LT.AND P2, PT, R16, UR7, !P0 ;  /* 0x0000000710007c0c */ /* 0x000fe2000c741270 */
[C---:B------:R-:W-:Y:S01]  /*3c60*/  VIADD R16, R15.reuse, UR6 ;  /* 0x000000060f107c36 */ /* 0x040fe20008000000 */
[----:B------:R-:W-:Y:S01]  /*3c70*/  LEA R12, P6, R15, R3, 0x1 ;  /* 0x000000030f0c7211 */ /* 0x000fe200078c08ff */
[----:B------:R3:W-:Y:S01]  /*3c80*/  @P1 STG.E.U16 desc[UR14][R10.64], R22 ;  /* 0x000000160a001986 */ /* 0x0007e2000c10150e */
[----:B------:R-:W-:Y:S01]  /*3c90*/  ISETP.LT.AND P1, PT, R13, UR7, !P0 ;  /* 0x000000070d007c0c */ /* 0x000fe2000c721270 */
[----:B0-----:R-:W-:Y:S01]  /*3ca0*/  VIADD R2, R16, UR6 ;  /* 0x0000000610027c36 */ /* 0x001fe20008000000 */
[----:B------:R-:W-:-:S02]  /*3cb0*/  LEA.HI.X.SX32 R13, R15, R28, 0x1, P6 ;  /* 0x0000001c0f0d7211 */ /* 0x000fc400030f0eff */
[-C--:B------:R-:W-:Y:S01]  /*3cc0*/  LEA R14, P6, R16, R3.reuse, 0x1 ;  /* 0x00000003100e7211 */ /* 0x080fe200078c08ff */
[----:B-1----:R-:W-:Y:S02]  /*3cd0*/  VIADD R9, R0, 0x3b ;  /* 0x0000003b00097836 */ /* 0x002fe40000000000 */
[----:B------:R0:W-:Y:S01]  /*3ce0*/  @P5 STG.E.U16 desc[UR14][R12.64], R19 ;  /* 0x000000130c005986 */ /* 0x0001e2000c10150e */
[----:B------:R-:W-:Y:S01]  /*3cf0*/  LEA.HI.X.SX32 R15, R16, R28, 0x1, P6 ;  /* 0x0000001c100f7211 */ /* 0x000fe200030f0eff */
[----:B------:R-:W-:Y:S01]  /*3d00*/  VIADD R16, R0, 0x3c ;  /* 0x0000003c00107836 */ /* 0x000fe20000000000 */
[C---:B------:R-:W-:Y:S01]  /*3d10*/  LEA R8, P6, R2.reuse, R3, 0x1 ;  /* 0x0000000302087211 */ /* 0x040fe200078c08ff */
[----:B---3--:R-:W-:Y:S01]  /*3d20*/  VIADD R11, R2, UR6 ;  /* 0x00000006020b7c36 */ /* 0x008fe20008000000 */
[----:B------:R-:W-:Y:S01]  /*3d30*/  ISETP.LT.AND P5, PT, R17, UR7, !P0 ;  /* 0x0000000711007c0c */ /* 0x000fe2000c7a1270 */
[----:B------:R1:W-:Y:S01]  /*3d40*/  @P4 STG.E.U16 desc[UR14][R14.64], R23 ;  /* 0x000000170e004986 */ /* 0x0003e2000c10150e */
[----:B------:R-:W-:-:S02]  /*3d50*/  ISETP.LT.AND P4, PT, R9, UR7, !P0 ;  /* 0x0000000709007c0c */ /* 0x000fc4000c781270 */
[-C--:B------:R-:W-:Y:S01]  /*3d60*/  LEA.HI.X.SX32 R9, R2, R28.reuse, 0x1, P6 ;  /* 0x0000001c02097211 */ /* 0x080fe200030f0eff */
[C---:B------:R-:W-:Y:S01]  /*3d70*/  VIADD R2, R11.reuse, UR6 ;  /* 0x000000060b027c36 */ /* 0x040fe20008000000 */
[-C--:B------:R-:W-:Y:S01]  /*3d80*/  LEA R10, P6, R11, R3.reuse, 0x1 ;  /* 0x000000030b0a7211 */ /* 0x080fe200078c08ff */
[----:B0-----:R-:W-:Y:S01]  /*3d90*/  VIADD R19, R0, 0x3e ;  /* 0x0000003e00137836 */ /* 0x001fe20000000000 */
[----:B------:R-:W-:Y:S02]  /*3da0*/  PRMT R13, R23, 0x7632, R13 ;  /* 0x00007632170d7816 */ /* 0x000fe4000000000d */
[----:B------:R-:W-:Y:S02]  /*3db0*/  LEA.HI.X.SX32 R11, R11, R28, 0x1, P6 ;  /* 0x0000001c0b0b7211 */ /* 0x000fe400030f0eff */
[C---:B------:R-:W-:Y:S01]  /*3dc0*/  LEA R12, P6, R2.reuse, R3, 0x1 ;  /* 0x00000003020c7211 */ /* 0x040fe200078c08ff */
[----:B-1----:R-:W-:Y:S01]  /*3dd0*/  VIADD R15, R2, UR6 ;  /* 0x00000006020f7c36 */ /* 0x002fe20008000000 */
[----:B------:R0:W-:Y:S01]  /*3de0*/  @P3 STG.E.U16 desc[UR14][R8.64], R13 ;  /* 0x0000000d08003986 */ /* 0x0001e2000c10150e */
[----:B------:R-:W-:Y:S01]  /*3df0*/  VIADD R14, R0, 0x3d ;  /* 0x0000003d000e7836 */ /* 0x000fe20000000000 */
[----:B------:R-:W-:Y:S01]  /*3e00*/  ISETP.LT.AND P3, PT, R16, UR7, !P0 ;  /* 0x0000000710007c0c */ /* 0x000fe2000c761270 */
[----:B------:R-:W-:Y:S01]  /*3e10*/  VIADD R0, R0, 0x3f ;  /* 0x0000003f00007836 */ /* 0x000fe20000000000 */
[----:B--2---:R1:W-:Y:S02]  /*3e20*/  @P2 STG.E.U16 desc[UR14][R10.64], R4 ;  /* 0x000000040a002986 */ /* 0x0043e4000c10150e */
[----:B------:R-:W-:-:S02]  /*3e30*/  ISETP.LT.AND P2, PT, R14, UR7, !P0 ;  /* 0x000000070e007c0c */ /* 0x000fc4000c741270 */
[-C--:B0-----:R-:W-:Y:S01]  /*3e40*/  LEA.HI.X.SX32 R13, R2, R28.reuse, 0x1, P6 ;  /* 0x0000001c020d7211 */ /* 0x081fe200030f0eff */
[C---:B------:R-:W-:Y:S01]  /*3e50*/  VIADD R2, R15.reuse, UR6 ;  /* 0x000000060f027c36 */ /* 0x040fe20008000000 */
[C---:B------:R-:W-:Y:S02]  /*3e60*/  LEA R14, P6, R15.reuse, R3, 0x1 ;  /* 0x000000030f0e7211 */ /* 0x040fe400078c08ff */
[----:B------:R-:W-:Y:S01]  /*3e70*/  PRMT R9, R4, 0x7632, R9 ;  /* 0x0000763204097816 */ /* 0x000fe20000000009 */
[----:B------:R-:W-:Y:S01]  /*3e80*/  VIADD R16, R2, UR6 ;  /* 0x0000000602107c36 */ /* 0x000fe20008000000 */
[----:B------:R-:W-:-:S03]  /*3e90*/  LEA.HI.X.SX32 R15, R15, R28, 0x1, P6 ;  /* 0x0000001c0f0f7211 */ /* 0x000fc600030f0eff */
[C---:B------:R-:W-:Y:S01]  /*3ea0*/  VIADD R17, R16.reuse, UR6 ;  /* 0x0000000610117c36 */ /* 0x040fe20008000000 */
[-C--:B-1----:R-:W-:Y:S01]  /*3eb0*/  LEA R10, P6, R16, R3.reuse, 0x1 ;  /* 0x00000003100a7211 */ /* 0x082fe200078c08ff */
[----:B------:R0:W-:Y:S01]  /*3ec0*/  @P1 STG.E.U16 desc[UR14][R12.64], R9 ;  /* 0x000000090c001986 */ /* 0x0001e2000c10150e */
[-C--:B------:R-:W-:Y:S01]  /*3ed0*/  LEA R8, P1, R2, R3.reuse, 0x1 ;  /* 0x0000000302087211 */ /* 0x080fe200078208ff */
[C---:B------:R-:W-:Y:S01]  /*3ee0*/  VIADD R4, R17.reuse, UR6 ;  /* 0x0000000611047c36 */ /* 0x040fe20008000000 */
[----:B------:R-:W-:Y:S01]  /*3ef0*/  LEA.HI.X.SX32 R11, R16, R28, 0x1, P6 ;  /* 0x0000001c100b7211 */ /* 0x000fe200030f0eff */
[----:B------:R1:W-:Y:S01]  /*3f00*/  @P5 STG.E.U16 desc[UR14][R14.64], R5 ;  /* 0x000000050e005986 */ /* 0x0003e2000c10150e */
[----:B------:R-:W-:Y:S01]  /*3f10*/  LEA R16, P6, R17, R3, 0x1 ;  /* 0x0000000311107211 */ /* 0x000fe200078c08ff */
[----:B------:R-:W-:-:S03]  /*3f20*/  VIADD R18, R4, UR6 ;  /* 0x0000000604127c36 */ /* 0x000fc60008000000 */
[-C--:B------:R-:W-:Y:S02]  /*3f30*/  LEA.HI.X.SX32 R17, R17, R28.reuse, 0x1, P6 ;  /* 0x0000001c11117211 */ /* 0x080fe400030f0eff */
[-C--:B0-----:R-:W-:Y:S02]  /*3f40*/  LEA.HI.X.SX32 R9, R2, R28.reuse, 0x1, P1 ;  /* 0x0000001c02097211 */ /* 0x081fe400008f0eff */
[-C--:B------:R-:W-:Y:S02]  /*3f50*/  LEA R2, P1, R4, R3.reuse, 0x1 ;  /* 0x0000000304027211 */ /* 0x080fe400078208ff */
[----:B------:R-:W-:Y:S02]  /*3f60*/  LEA R12, P6, R18, R3, 0x1 ;  /* 0x00000003120c7211 */ /* 0x000fe400078c08ff */
[----:B------:R-:W-:Y:S02]  /*3f70*/  LEA.HI.X.SX32 R3, R4, R28, 0x1, P1 ;  /* 0x0000001c04037211 */ /* 0x000fe400008f0eff */
[----:B------:R-:W-:-:S02]  /*3f80*/  ISETP.LT.AND P1, PT, R19, UR7, !P0 ;  /* 0x0000000713007c0c */ /* 0x000fc4000c721270 */
[----:B------:R-:W-:Y:S02]  /*3f90*/  ISETP.LT.AND P0, PT, R0, UR7, !P0 ;  /* 0x0000000700007c0c */ /* 0x000fe4000c701270 */
[----:B------:R-:W-:Y:S02]  /*3fa0*/  PRMT R4, R5, 0x7632, R4 ;  /* 0x0000763205047816 */ /* 0x000fe40000000004 */
[----:B------:R-:W-:Y:S02]  /*3fb0*/  PRMT R0, R6, 0x7632, R0 ;  /* 0x0000763206007816 */ /* 0x000fe40000000000 */
[----:B------:R-:W-:Y:S01]  /*3fc0*/  LEA.HI.X.SX32 R13, R18, R28, 0x1, P6 ;  /* 0x0000001c120d7211 */ /* 0x000fe200030f0eff */
[----:B------:R1:W-:Y:S04]  /*3fd0*/  @P4 STG.E.U16 desc[UR14][R8.64], R4 ;  /* 0x0000000408004986 */ /* 0x0003e8000c10150e */
[----:B------:R1:W-:Y:S04]  /*3fe0*/  @P3 STG.E.U16 desc[UR14][R10.64], R6 ;  /* 0x000000060a003986 */ /* 0x0003e8000c10150e */
[----:B------:R1:W-:Y:S04]  /*3ff0*/  @P2 STG.E.U16 desc[UR14][R16.64], R0 ;  /* 0x0000000010002986 */ /* 0x0003e8000c10150e */
[----:B------:R1:W-:Y:S01]  /*4000*/  @P1 STG.E.U16 desc[UR14][R2.64], R7 ;  /* 0x0000000702001986 */ /* 0x0003e2000c10150e */
[----:B------:R-:W-:Y:S05]  /*4010*/  @!P0 EXIT ;  /* 0x000000000000894d */ /* 0x000fea0003800000 */
[----:B-1----:R-:W-:-:S05]  /*4020*/  PRMT R6, R7, 0x7632, R6 ;  /* 0x0000763207067816 */ /* 0x002fca0000000006 */
[----:B------:R-:W-:Y:S01]  /*4030*/  STG.E.U16 desc[UR14][R12.64], R6 ;  /* 0x000000060c007986 */ /* 0x000fe2000c10150e */
[----:B------:R-:W-:Y:S05]  /*4040*/  EXIT ;  /* 0x000000000000794d */ /* 0x000fea0003800000 */
.L_x_2:
[----:B------:R-:W-:-:S00]  /*4050*/  BRA `(.L_x_2) ;  /* 0xfffffffc00fc7947 */ /* 0x000fc0000383ffff */
[----:B------:R-:W-:-:S00]  /*4060*/  NOP ;  /* 0x0000000000007918 */ /* 0x000fc00000000000 */
        /* <DEDUP_REMOVED lines=9> */
.L_x_3:


//--------------------- .nv.shared.matmul_kernel  --------------------------
	.section	.nv.shared.matmul_kernel,"aw",@nobits
	.sectionflags	@""
	.align	16
	.zero		1024


//--------------------- .nv.shared.reserved.0     --------------------------
	.section	.nv.shared.reserved.0,"aw",@nobits
	.weak		__nv_reservedSMEM_offset_0_alias
	.size		__nv_reservedSMEM_offset_0_alias, 0, 0
	.other		__nv_reservedSMEM_offset_0_alias,@"STO_CUDA_RESERVED_SHARED STV_DEFAULT"
__nv_reservedSMEM_offset_0_alias:
	.zero		0


//--------------------- .nv.constant0.matmul_kernel --------------------------
	.section	.nv.constant0.matmul_kernel,"a",@progbits
	.sectionflags	@""
	.align	4
.nv.constant0.matmul_kernel:
	.zero		608


//--------------------- SYMBOLS --------------------------

	.type		.nv.reservedSmem.offset0,@object
	.size		.nv.reservedSmem.offset0,0x4
